//
// Generated by NVIDIA NVVM Compiler
//
// Compiler Build ID: CL-36424714
// Cuda compilation tools, release 13.0, V13.0.88
// Based on NVVM 20.0.0
//

.version 9.0
.target sm_100
.address_size 64

	// .globl	_Z20calc_beta_err_kernelP6float2PfiS0_ffS1_S1_i

.visible .entry _Z20calc_beta_err_kernelP6float2PfiS0_ffS1_S1_i(
	.param .u64 .ptr .align 1 _Z20calc_beta_err_kernelP6float2PfiS0_ffS1_S1_i_param_0,
	.param .u64 .ptr .align 1 _Z20calc_beta_err_kernelP6float2PfiS0_ffS1_S1_i_param_1,
	.param .u32 _Z20calc_beta_err_kernelP6float2PfiS0_ffS1_S1_i_param_2,
	.param .u64 .ptr .align 1 _Z20calc_beta_err_kernelP6float2PfiS0_ffS1_S1_i_param_3,
	.param .f32 _Z20calc_beta_err_kernelP6float2PfiS0_ffS1_S1_i_param_4,
	.param .f32 _Z20calc_beta_err_kernelP6float2PfiS0_ffS1_S1_i_param_5,
	.param .u64 .ptr .align 1 _Z20calc_beta_err_kernelP6float2PfiS0_ffS1_S1_i_param_6,
	.param .u64 .ptr .align 1 _Z20calc_beta_err_kernelP6float2PfiS0_ffS1_S1_i_param_7,
	.param .u32 _Z20calc_beta_err_kernelP6float2PfiS0_ffS1_S1_i_param_8
)
{
	.reg .pred 	%p<20>;
	.reg .b32 	%r<29>;
	.reg .b32 	%f<245>;
	.reg .b64 	%rd<25>;
	.reg .b64 	%fd<8>;

	ld.param.u64 	%rd7, [_Z20calc_beta_err_kernelP6float2PfiS0_ffS1_S1_i_param_0];
	ld.param.u64 	%rd8, [_Z20calc_beta_err_kernelP6float2PfiS0_ffS1_S1_i_param_1];
	ld.param.u32 	%r4, [_Z20calc_beta_err_kernelP6float2PfiS0_ffS1_S1_i_param_2];
	ld.param.u64 	%rd5, [_Z20calc_beta_err_kernelP6float2PfiS0_ffS1_S1_i_param_3];
	ld.param.f32 	%f44, [_Z20calc_beta_err_kernelP6float2PfiS0_ffS1_S1_i_param_4];
	ld.param.f32 	%f45, [_Z20calc_beta_err_kernelP6float2PfiS0_ffS1_S1_i_param_5];
	ld.param.u64 	%rd9, [_Z20calc_beta_err_kernelP6float2PfiS0_ffS1_S1_i_param_6];
	ld.param.u64 	%rd6, [_Z20calc_beta_err_kernelP6float2PfiS0_ffS1_S1_i_param_7];
	ld.param.u32 	%r5, [_Z20calc_beta_err_kernelP6float2PfiS0_ffS1_S1_i_param_8];
	cvta.to.global.u64 	%rd1, %rd9;
	cvta.to.global.u64 	%rd2, %rd8;
	cvta.to.global.u64 	%rd3, %rd7;
	mov.u32 	%r6, %ctaid.x;
	mov.u32 	%r7, %ntid.x;
	mov.u32 	%r8, %tid.x;
	mad.lo.s32 	%r1, %r6, %r7, %r8;
	setp.ge.s32 	%p1, %r1, %r5;
	@%p1 bra 	$L__BB0_11;
	shl.b32 	%r2, %r1, 6;
	setp.lt.s32 	%p2, %r1, 1;
	@%p2 bra 	$L__BB0_3;
	add.s32 	%r9, %r2, -53;
	mul.wide.u32 	%rd11, %r9, 8;
	add.s64 	%rd12, %rd3, %rd11;
	ld.global.v2.f32 	{%f235, %f236}, [%rd12];
	ld.global.v2.f32 	{%f233, %f234}, [%rd12+112];
	ld.global.v2.f32 	{%f230, %f229}, [%rd12+224];
	ld.global.v2.f32 	{%f232, %f231}, [%rd12+336];
	bra.uni 	$L__BB0_4;
$L__BB0_3:
	cvta.to.global.u64 	%rd10, %rd5;
	ld.global.v2.f32 	{%f235, %f236}, [%rd10+88];
	ld.global.v2.f32 	{%f233, %f234}, [%rd10+200];
	ld.global.v2.f32 	{%f230, %f229}, [%rd10+312];
	ld.global.v2.f32 	{%f232, %f231}, [%rd10+424];
$L__BB0_4:
	add.s32 	%r3, %r4, %r1;
	add.s32 	%r10, %r3, -2;
	mul.hi.s32 	%r11, %r10, -2130574327;
	add.s32 	%r12, %r11, %r10;
	shr.u32 	%r13, %r12, 31;
	shr.s32 	%r14, %r12, 6;
	add.s32 	%r15, %r14, %r13;
	mul.lo.s32 	%r16, %r15, 127;
	sub.s32 	%r17, %r10, %r16;
	mul.wide.s32 	%rd13, %r17, 4;
	add.s64 	%rd14, %rd2, %rd13;
	ld.global.f32 	%f25, [%rd14];
	setp.gt.s32 	%p3, %r3, 2;
	@%p3 bra 	$L__BB0_6;
	neg.f32 	%f61, %f233;
	mul.f32 	%f62, %f234, 0f00000000;
	sub.f32 	%f241, %f61, %f62;
	mul.f32 	%f63, %f233, 0f00000000;
	sub.f32 	%f242, %f63, %f234;
	bra.uni 	$L__BB0_7;
$L__BB0_6:
	add.s32 	%r18, %r3, -3;
	mul.hi.u32 	%r19, %r18, 33818641;
	sub.s32 	%r20, %r18, %r19;
	shr.u32 	%r21, %r20, 1;
	add.s32 	%r22, %r21, %r19;
	shr.u32 	%r23, %r22, 6;
	mul.lo.s32 	%r24, %r23, 127;
	sub.s32 	%r25, %r18, %r24;
	mul.wide.u32 	%rd15, %r25, 4;
	add.s64 	%rd16, %rd2, %rd15;
	ld.global.f32 	%f46, [%rd16];
	mul.f32 	%f47, %f235, %f46;
	mul.f32 	%f48, %f236, 0f00000000;
	sub.f32 	%f28, %f47, %f48;
	mul.f32 	%f49, %f236, %f46;
	fma.rn.f32 	%f236, %f235, 0f00000000, %f49;
	mul.f32 	%f50, %f233, %f46;
	mul.f32 	%f51, %f234, 0f00000000;
	sub.f32 	%f241, %f50, %f51;
	mul.f32 	%f52, %f234, %f46;
	fma.rn.f32 	%f242, %f233, 0f00000000, %f52;
	mul.f32 	%f53, %f230, %f46;
	mul.f32 	%f54, %f229, 0f00000000;
	sub.f32 	%f32, %f53, %f54;
	mul.f32 	%f55, %f229, %f46;
	fma.rn.f32 	%f229, %f230, 0f00000000, %f55;
	neg.f32 	%f56, %f46;
	mul.f32 	%f57, %f232, %f56;
	mul.f32 	%f58, %f231, 0f00000000;
	sub.f32 	%f34, %f57, %f58;
	mul.f32 	%f59, %f232, 0f00000000;
	mul.f32 	%f60, %f231, %f46;
	sub.f32 	%f231, %f59, %f60;
	mov.f32 	%f230, %f32;
	mov.f32 	%f232, %f34;
	mov.f32 	%f235, %f28;
$L__BB0_7:
	mul.wide.s32 	%rd17, %r2, 8;
	add.s64 	%rd4, %rd3, %rd17;
	setp.gt.s32 	%p4, %r3, 1;
	@%p4 bra 	$L__BB0_9;
	ld.global.v2.f32 	{%f112, %f113}, [%rd4+88];
	ld.global.v2.f32 	{%f114, %f115}, [%rd4+200];
	sub.f32 	%f116, %f112, %f114;
	ld.global.v2.f32 	{%f117, %f118}, [%rd4+312];
	add.f32 	%f119, %f116, %f117;
	ld.global.v2.f32 	{%f120, %f121}, [%rd4+424];
	add.f32 	%f122, %f119, %f120;
	sub.f32 	%f123, %f113, %f115;
	add.f32 	%f124, %f123, %f118;
	add.f32 	%f125, %f124, %f121;
	abs.f32 	%f126, %f122;
	abs.f32 	%f127, %f125;
	setp.gt.f32 	%p10, %f127, %f126;
	selp.f32 	%f128, %f127, %f126, %p10;
	selp.f32 	%f129, %f126, %f127, %p10;
	div.rn.f32 	%f130, %f129, %f128;
	mul.f32 	%f131, %f130, %f130;
	fma.rn.f32 	%f132, %f131, 0f3B33710B, 0fBC807748;
	fma.rn.f32 	%f133, %f132, %f131, 0f3D2CDAB2;
	fma.rn.f32 	%f134, %f133, %f131, 0fBD992D10;
	fma.rn.f32 	%f135, %f134, %f131, 0f3DD9EA6C;
	fma.rn.f32 	%f136, %f135, %f131, 0fBE117CB1;
	fma.rn.f32 	%f137, %f136, %f131, 0f3E4CBCE0;
	fma.rn.f32 	%f138, %f137, %f131, 0fBEAAAA7D;
	mul.f32 	%f139, %f131, %f138;
	fma.rn.f32 	%f140, %f139, %f130, %f130;
	neg.f32 	%f141, %f140;
	fma.rn.f32 	%f142, 0f3F6EE581, 0f3FD774EB, %f141;
	selp.f32 	%f143, %f142, %f140, %p10;
	selp.f32 	%f144, 0f3F6EE581, 0f3FEEE581, %p10;
	selp.f32 	%f145, %f140, %f141, %p10;
	mov.b32 	%r27, %f122;
	fma.rn.f32 	%f146, %f144, 0f3FD774EB, %f145;
	setp.lt.s32 	%p11, %r27, 0;
	selp.f32 	%f147, %f146, %f143, %p11;
	add.f32 	%f148, %f126, %f127;
	setp.eq.f32 	%p12, %f128, 0f00000000;
	selp.f32 	%f149, 0f40490FDB, 0f00000000, %p11;
	setp.eq.f32 	%p13, %f126, %f127;
	selp.f32 	%f150, 0f4016CBE4, 0f3F490FDB, %p11;
	selp.f32 	%f151, %f150, %f147, %p13;
	selp.f32 	%f152, %f149, %f151, %p12;
	abs.f32 	%f153, %f148;
	setp.nan.f32 	%p14, %f153, %f153;
	copysign.f32 	%f154, %f125, %f152;
	selp.f32 	%f155, %f148, %f154, %p14;
	mul.wide.s32 	%rd20, %r1, 4;
	add.s64 	%rd21, %rd1, %rd20;
	st.global.f32 	[%rd21], %f155;
	bra.uni 	$L__BB0_10;
$L__BB0_9:
	ld.global.v2.f32 	{%f64, %f65}, [%rd4+88];
	ld.global.v2.f32 	{%f66, %f67}, [%rd4+312];
	mul.f32 	%f68, %f25, %f66;
	fma.rn.f32 	%f69, %f25, %f64, %f68;
	ld.global.v2.f32 	{%f70, %f71}, [%rd4+200];
	fma.rn.f32 	%f72, %f25, %f70, %f69;
	ld.global.v2.f32 	{%f73, %f74}, [%rd4+424];
	mul.f32 	%f75, %f25, %f73;
	sub.f32 	%f76, %f72, %f75;
	mul.f32 	%f77, %f25, %f67;
	fma.rn.f32 	%f78, %f25, %f65, %f77;
	fma.rn.f32 	%f79, %f25, %f71, %f78;
	mul.f32 	%f80, %f25, %f74;
	sub.f32 	%f81, %f79, %f80;
	abs.f32 	%f82, %f76;
	abs.f32 	%f83, %f81;
	setp.gt.f32 	%p5, %f83, %f82;
	selp.f32 	%f84, %f83, %f82, %p5;
	selp.f32 	%f85, %f82, %f83, %p5;
	div.rn.f32 	%f86, %f85, %f84;
	mul.f32 	%f87, %f86, %f86;
	fma.rn.f32 	%f88, %f87, 0f3B33710B, 0fBC807748;
	fma.rn.f32 	%f89, %f88, %f87, 0f3D2CDAB2;
	fma.rn.f32 	%f90, %f89, %f87, 0fBD992D10;
	fma.rn.f32 	%f91, %f90, %f87, 0f3DD9EA6C;
	fma.rn.f32 	%f92, %f91, %f87, 0fBE117CB1;
	fma.rn.f32 	%f93, %f92, %f87, 0f3E4CBCE0;
	fma.rn.f32 	%f94, %f93, %f87, 0fBEAAAA7D;
	mul.f32 	%f95, %f87, %f94;
	fma.rn.f32 	%f96, %f95, %f86, %f86;
	neg.f32 	%f97, %f96;
	fma.rn.f32 	%f98, 0f3F6EE581, 0f3FD774EB, %f97;
	selp.f32 	%f99, %f98, %f96, %p5;
	selp.f32 	%f100, 0f3F6EE581, 0f3FEEE581, %p5;
	selp.f32 	%f101, %f96, %f97, %p5;
	mov.b32 	%r26, %f76;
	fma.rn.f32 	%f102, %f100, 0f3FD774EB, %f101;
	setp.lt.s32 	%p6, %r26, 0;
	selp.f32 	%f103, %f102, %f99, %p6;
	add.f32 	%f104, %f82, %f83;
	setp.eq.f32 	%p7, %f84, 0f00000000;
	selp.f32 	%f105, 0f40490FDB, 0f00000000, %p6;
	setp.eq.f32 	%p8, %f82, %f83;
	selp.f32 	%f106, 0f4016CBE4, 0f3F490FDB, %p6;
	selp.f32 	%f107, %f106, %f103, %p8;
	selp.f32 	%f108, %f105, %f107, %p7;
	abs.f32 	%f109, %f104;
	setp.nan.f32 	%p9, %f109, %f109;
	copysign.f32 	%f110, %f81, %f108;
	selp.f32 	%f111, %f104, %f110, %p9;
	mul.wide.s32 	%rd18, %r1, 4;
	add.s64 	%rd19, %rd1, %rd18;
	st.global.f32 	[%rd19], %f111;
$L__BB0_10:
	ld.global.v2.f32 	{%f156, %f157}, [%rd4+88];
	mul.f32 	%f158, %f235, %f156;
	mul.f32 	%f159, %f236, %f157;
	sub.f32 	%f160, %f158, %f159;
	mul.f32 	%f161, %f236, %f156;
	fma.rn.f32 	%f162, %f235, %f157, %f161;
	ld.global.v2.f32 	{%f163, %f164}, [%rd4+200];
	mul.f32 	%f165, %f241, %f163;
	mul.f32 	%f166, %f242, %f164;
	sub.f32 	%f167, %f165, %f166;
	mul.f32 	%f168, %f25, %f167;
	mul.f32 	%f169, %f242, %f163;
	fma.rn.f32 	%f170, %f241, %f164, %f169;
	neg.f32 	%f171, %f170;
	mul.f32 	%f172, %f25, %f171;
	fma.rn.f32 	%f173, %f25, %f160, %f168;
	mul.f32 	%f174, %f25, %f162;
	sub.f32 	%f175, %f172, %f174;
	ld.global.v2.f32 	{%f176, %f177}, [%rd4+312];
	mul.f32 	%f178, %f230, %f176;
	mul.f32 	%f179, %f229, %f177;
	sub.f32 	%f180, %f178, %f179;
	mul.f32 	%f181, %f25, %f180;
	mul.f32 	%f182, %f229, %f176;
	fma.rn.f32 	%f183, %f230, %f177, %f182;
	ld.global.v2.f32 	{%f184, %f185}, [%rd4+424];
	mul.f32 	%f186, %f232, %f184;
	mul.f32 	%f187, %f231, %f185;
	sub.f32 	%f188, %f186, %f187;
	mul.f32 	%f189, %f232, %f185;
	fma.rn.f32 	%f190, %f231, %f184, %f189;
	mul.f32 	%f191, %f25, %f190;
	mul.f32 	%f192, %f25, %f188;
	sub.f32 	%f193, %f181, %f192;
	mul.f32 	%f194, %f25, %f183;
	sub.f32 	%f195, %f191, %f194;
	add.f32 	%f196, %f173, %f193;
	add.f32 	%f197, %f175, %f195;
	abs.f32 	%f198, %f196;
	abs.f32 	%f199, %f197;
	setp.gt.f32 	%p15, %f199, %f198;
	selp.f32 	%f200, %f199, %f198, %p15;
	selp.f32 	%f201, %f198, %f199, %p15;
	div.rn.f32 	%f202, %f201, %f200;
	mul.f32 	%f203, %f202, %f202;
	fma.rn.f32 	%f204, %f203, 0f3B33710B, 0fBC807748;
	fma.rn.f32 	%f205, %f204, %f203, 0f3D2CDAB2;
	fma.rn.f32 	%f206, %f205, %f203, 0fBD992D10;
	fma.rn.f32 	%f207, %f206, %f203, 0f3DD9EA6C;
	fma.rn.f32 	%f208, %f207, %f203, 0fBE117CB1;
	fma.rn.f32 	%f209, %f208, %f203, 0f3E4CBCE0;
	fma.rn.f32 	%f210, %f209, %f203, 0fBEAAAA7D;
	mul.f32 	%f211, %f203, %f210;
	fma.rn.f32 	%f212, %f211, %f202, %f202;
	neg.f32 	%f213, %f212;
	fma.rn.f32 	%f214, 0f3F6EE581, 0f3FD774EB, %f213;
	selp.f32 	%f215, %f214, %f212, %p15;
	selp.f32 	%f216, 0f3F6EE581, 0f3FEEE581, %p15;
	selp.f32 	%f217, %f212, %f213, %p15;
	mov.b32 	%r28, %f196;
	fma.rn.f32 	%f218, %f216, 0f3FD774EB, %f217;
	setp.lt.s32 	%p16, %r28, 0;
	selp.f32 	%f219, %f218, %f215, %p16;
	add.f32 	%f220, %f198, %f199;
	setp.eq.f32 	%p17, %f200, 0f00000000;
	selp.f32 	%f221, 0f40490FDB, 0f00000000, %p16;
	setp.eq.f32 	%p18, %f198, %f199;
	selp.f32 	%f222, 0f4016CBE4, 0f3F490FDB, %p16;
	selp.f32 	%f223, %f222, %f219, %p18;
	selp.f32 	%f224, %f221, %f223, %p17;
	abs.f32 	%f225, %f220;
	setp.nan.f32 	%p19, %f225, %f225;
	copysign.f32 	%f226, %f197, %f224;
	selp.f32 	%f227, %f220, %f226, %p19;
	cvta.to.global.u64 	%rd22, %rd6;
	mul.wide.s32 	%rd23, %r1, 4;
	add.s64 	%rd24, %rd22, %rd23;
	cvt.f64.f32 	%fd1, %f44;
	cvt.f64.f32 	%fd2, %f45;
	mul.f64 	%fd3, %fd2, 0d401921FB54442D18;
	mul.f64 	%fd4, %fd3, 0d4054000000000000;
	div.rn.f64 	%fd5, %fd1, %fd4;
	cvt.f64.f32 	%fd6, %f227;
	mul.f64 	%fd7, %fd5, %fd6;
	cvt.rn.f32.f64 	%f228, %fd7;
	st.global.f32 	[%rd24], %f228;
$L__BB0_11:
	ret;

}


// ===== COMPILED SASS (sm_100) =====

	.target	sm_100

	.elftype	@"ET_EXEC"


//--------------------- .note.nv.tkinfo           --------------------------
	.section	.note.nv.tkinfo,"",@"SHT_NOTE"
	.sectionflags	@"SHF_NOTE_NV_TKINFO"
	.tkinfo
        /*0018*/ 	.word	0x00000002
        /*0030*/ 	.string	""
        /*0030*/ 	.string	"ptxas"
        /*0030*/ 	.string	"Cuda compilation tools, release 13.0, V13.0.88"
        /*0030*/ 	.string	"Build cuda_13.0.r13.0/compiler.36424714_0"
        /*0030*/ 	.string	"-arch sm_100 -m 64 "



//--------------------- .note.nv.cuinfo           --------------------------
	.section	.note.nv.cuinfo,"",@"SHT_NOTE"
	.sectionflags	@"SHF_NOTE_NV_CUINFO"
        /*0018*/ 	.short	0x0002
        /*001a*/ 	.short	0x0064
        /*001c*/ 	.short	0x0082
	.zero		2


//--------------------- .nv.info                  --------------------------
	.section	.nv.info,"",@"SHT_CUDA_INFO"
	.align	4


	//----- nvinfo : EIATTR_REGCOUNT
	.align		4
        /*0000*/ 	.byte	0x04, 0x2f
        /*0002*/ 	.short	(.L_1 - .L_0)
	.align		4
.L_0:
        /*0004*/ 	.word	index@(_Z20calc_beta_err_kernelP6float2PfiS0_ffS1_S1_i)
        /*0008*/ 	.word	0x0000001c


	//----- nvinfo : EIATTR_FRAME_SIZE
	.align		4
.L_1:
        /*000c*/ 	.byte	0x04, 0x11
        /*000e*/ 	.short	(.L_3 - .L_2)
	.align		4
.L_2:
        /*0010*/ 	.word	index@($__internal_1_$__cuda_sm3x_div_rn_noftz_f32_slowpath)
        /*0014*/ 	.word	0x00000000


	//----- nvinfo : EIATTR_FRAME_SIZE
	.align		4
.L_3:
        /*0018*/ 	.byte	0x04, 0x11
        /*001a*/ 	.short	(.L_5 - .L_4)
	.align		4
.L_4:
        /*001c*/ 	.word	index@($__internal_0_$__cuda_sm20_div_rn_f64_full)
        /*0020*/ 	.word	0x00000000


	//----- nvinfo : EIATTR_FRAME_SIZE
	.align		4
.L_5:
        /*0024*/ 	.byte	0x04, 0x11
        /*0026*/ 	.short	(.L_7 - .L_6)
	.align		4
.L_6:
        /*0028*/ 	.word	index@(_Z20calc_beta_err_kernelP6float2PfiS0_ffS1_S1_i)
        /*002c*/ 	.word	0x00000000


	//----- nvinfo : EIATTR_MIN_STACK_SIZE
	.align		4
.L_7:
        /*0030*/ 	.byte	0x04, 0x12
        /*0032*/ 	.short	(.L_9 - .L_8)
	.align		4
.L_8:
        /*0034*/ 	.word	index@(_Z20calc_beta_err_kernelP6float2PfiS0_ffS1_S1_i)
        /*0038*/ 	.word	0x00000000
.L_9:


//--------------------- .nv.compat                --------------------------
	.section	.nv.compat,"",@"SHT_CUDA_COMPAT_INFO"
	.align	4
        /*0000*/ 	.byte	0x02, 0x09, 0x00, 0x00, 0x02, 0x02, 0x01, 0x00, 0x02, 0x05, 0x05, 0x00, 0x03, 0x07, 0x01, 0x01
        /*0010*/ 	.byte	0x02, 0x03, 0x00, 0x00, 0x02, 0x06, 0x01, 0x00, 0x04, 0x0b, 0x08, 0x00, 0x01, 0x00, 0x00, 0x00
        /*0020*/ 	.byte	0x00, 0x00, 0x00, 0x00


//--------------------- .nv.info._Z20calc_beta_err_kernelP6float2PfiS0_ffS1_S1_i --------------------------
	.section	.nv.info._Z20calc_beta_err_kernelP6float2PfiS0_ffS1_S1_i,"",@"SHT_CUDA_INFO"
	.sectionflags	@""
	.align	4


	//----- nvinfo : EIATTR_CUDA_API_VERSION
	.align		4
        /*0000*/ 	.byte	0x04, 0x37
        /*0002*/ 	.short	(.L_11 - .L_10)
.L_10:
        /*0004*/ 	.word	0x00000082


	//----- nvinfo : EIATTR_KPARAM_INFO
	.align		4
.L_11:
        /*0008*/ 	.byte	0x04, 0x17
        /*000a*/ 	.short	(.L_13 - .L_12)
.L_12:
        /*000c*/ 	.word	0x00000000
        /*0010*/ 	.short	0x0008
        /*0012*/ 	.short	0x0038
        /*0014*/ 	.byte	0x00, 0xf0, 0x11, 0x00


	//----- nvinfo : EIATTR_KPARAM_INFO
	.align		4
.L_13:
        /*0018*/ 	.byte	0x04, 0x17
        /*001a*/ 	.short	(.L_15 - .L_14)
.L_14:
        /*001c*/ 	.word	0x00000000
        /*0020*/ 	.short	0x0007
        /*0022*/ 	.short	0x0030
        /*0024*/ 	.byte	0x00, 0xf5, 0x21, 0x00


	//----- nvinfo : EIATTR_KPARAM_INFO
	.align		4
.L_15:
        /*0028*/ 	.byte	0x04, 0x17
        /*002a*/ 	.short	(.L_17 - .L_16)
.L_16:
        /*002c*/ 	.word	0x00000000
        /*0030*/ 	.short	0x0006
        /*0032*/ 	.short	0x0028
        /*0034*/ 	.byte	0x00, 0xf5, 0x21, 0x00


	//----- nvinfo : EIATTR_KPARAM_INFO
	.align		4
.L_17:
        /*0038*/ 	.byte	0x04, 0x17
        /*003a*/ 	.short	(.L_19 - .L_18)
.L_18:
        /*003c*/ 	.word	0x00000000
        /*0040*/ 	.short	0x0005
        /*0042*/ 	.short	0x0024
        /*0044*/ 	.byte	0x00, 0xf0, 0x11, 0x00


	//----- nvinfo : EIATTR_KPARAM_INFO
	.align		4
.L_19:
        /*0048*/ 	.byte	0x04, 0x17
        /*004a*/ 	.short	(.L_21 - .L_20)
.L_20:
        /*004c*/ 	.word	0x00000000
        /*0050*/ 	.short	0x0004
        /*0052*/ 	.short	0x0020
        /*0054*/ 	.byte	0x00, 0xf0, 0x11, 0x00


	//----- nvinfo : EIATTR_KPARAM_INFO
	.align		4
.L_21:
        /*0058*/ 	.byte	0x04, 0x17
        /*005a*/ 	.short	(.L_23 - .L_22)
.L_22:
        /*005c*/ 	.word	0x00000000
        /*0060*/ 	.short	0x0003
        /*0062*/ 	.short	0x0018
        /*0064*/ 	.byte	0x00, 0xf5, 0x21, 0x00


	//----- nvinfo : EIATTR_KPARAM_INFO
	.align		4
.L_23:
        /*0068*/ 	.byte	0x04, 0x17
        /*006a*/ 	.short	(.L_25 - .L_24)
.L_24:
        /*006c*/ 	.word	0x00000000
        /*0070*/ 	.short	0x0002
        /*0072*/ 	.short	0x0010
        /*0074*/ 	.byte	0x00, 0xf0, 0x11, 0x00


	//----- nvinfo : EIATTR_KPARAM_INFO
	.align		4
.L_25:
        /*0078*/ 	.byte	0x04, 0x17
        /*007a*/ 	.short	(.L_27 - .L_26)
.L_26:
        /*007c*/ 	.word	0x00000000
        /*0080*/ 	.short	0x0001
        /*0082*/ 	.short	0x0008
        /*0084*/ 	.byte	0x00, 0xf5, 0x21, 0x00


	//----- nvinfo : EIATTR_KPARAM_INFO
	.align		4
.L_27:
        /*0088*/ 	.byte	0x04, 0x17
        /*008a*/ 	.short	(.L_29 - .L_28)
.L_28:
        /*008c*/ 	.word	0x00000000
        /*0090*/ 	.short	0x0000
        /*0092*/ 	.short	0x0000
        /*0094*/ 	.byte	0x00, 0xf5, 0x21, 0x00


	//----- nvinfo : EIATTR_SPARSE_MMA_MASK
	.align		4
.L_29:
        /*0098*/ 	.byte	0x03, 0x50
        /*009a*/ 	.short	0x0000


	//----- nvinfo : EIATTR_MAXREG_COUNT
	.align		4
        /*009c*/ 	.byte	0x03, 0x1b
        /*009e*/ 	.short	0x00ff


	//----- nvinfo : EIATTR_MERCURY_ISA_VERSION
	.align		4
        /*00a0*/ 	.byte	0x03, 0x5f
        /*00a2*/ 	.short	0x0101


	//----- nvinfo : EIATTR_VRC_CTA_INIT_COUNT
	.align		4
        /*00a4*/ 	.byte	0x02, 0x4a
	.zero		1
	.zero		1


	//----- nvinfo : EIATTR_EXIT_INSTR_OFFSETS
	.align		4
        /*00a8*/ 	.byte	0x04, 0x1c
        /*00aa*/ 	.short	(.L_31 - .L_30)


	//   ....[0]....
.L_30:
        /*00ac*/ 	.word	0x00000070


	//   ....[1]....
        /*00b0*/ 	.word	0x00001250


	//----- nvinfo : EIATTR_CRS_STACK_SIZE
	.align		4
.L_31:
        /*00b4*/ 	.byte	0x04, 0x1e
        /*00b6*/ 	.short	(.L_33 - .L_32)
.L_32:
        /*00b8*/ 	.word	0x00000000


	//----- nvinfo : EIATTR_CBANK_PARAM_SIZE
	.align		4
.L_33:
        /*00bc*/ 	.byte	0x03, 0x19
        /*00be*/ 	.short	0x003c


	//----- nvinfo : EIATTR_PARAM_CBANK
	.align		4
        /*00c0*/ 	.byte	0x04, 0x0a
        /*00c2*/ 	.short	(.L_35 - .L_34)
	.align		4
.L_34:
        /*00c4*/ 	.word	index@(.nv.constant0._Z20calc_beta_err_kernelP6float2PfiS0_ffS1_S1_i)
        /*00c8*/ 	.short	0x0380
        /*00ca*/ 	.short	0x003c


	//----- nvinfo : EIATTR_SW_WAR
	.align		4
.L_35:
        /*00cc*/ 	.byte	0x04, 0x36
        /*00ce*/ 	.short	(.L_37 - .L_36)
.L_36:
        /*00d0*/ 	.word	0x00000008
.L_37:


//--------------------- .nv.callgraph             --------------------------
	.section	.nv.callgraph,"",@"SHT_CUDA_CALLGRAPH"
	.align	4
	.sectionentsize	8
	.align		4
        /*0000*/ 	.word	0x00000000
	.align		4
        /*0004*/ 	.word	0xffffffff
	.align		4
        /*0008*/ 	.word	0x00000000
	.align		4
        /*000c*/ 	.word	0xfffffffe
	.align		4
        /*0010*/ 	.word	0x00000000
	.align		4
        /*0014*/ 	.word	0xfffffffd
	.align		4
        /*0018*/ 	.word	0x00000000
	.align		4
        /*001c*/ 	.word	0xfffffffc


//--------------------- .text._Z20calc_beta_err_kernelP6float2PfiS0_ffS1_S1_i --------------------------
	.section	.text._Z20calc_beta_err_kernelP6float2PfiS0_ffS1_S1_i,"ax",@progbits
	.align	128
        .global         _Z20calc_beta_err_kernelP6float2PfiS0_ffS1_S1_i
        .type           _Z20calc_beta_err_kernelP6float2PfiS0_ffS1_S1_i,@function
        .size           _Z20calc_beta_err_kernelP6float2PfiS0_ffS1_S1_i,(.L_x_30 - _Z20calc_beta_err_kernelP6float2PfiS0_ffS1_S1_i)
        .other          _Z20calc_beta_err_kernelP6float2PfiS0_ffS1_S1_i,@"STO_CUDA_ENTRY STV_DEFAULT"
_Z20calc_beta_err_kernelP6float2PfiS0_ffS1_S1_i:
.text._Z20calc_beta_err_kernelP6float2PfiS0_ffS1_S1_i:
[----:B------:R-:W-:Y:S01]  /*0000*/  LDC R1, c[0x0][0x37c] ;  /* 0x0000df00ff017b82 */ /* 0x000fe20000000800 */
[----:B------:R-:W0:Y:S07]  /*0010*/  S2R R3, SR_TID.X ;  /* 0x0000000000037919 */ /* 0x000e2e0000002100 */
[----:B------:R-:W0:Y:S01]  /*0020*/  S2UR UR4, SR_CTAID.X ;  /* 0x00000000000479c3 */ /* 0x000e220000002500 */
[----:B------:R-:W1:Y:S07]  /*0030*/  LDCU UR5, c[0x0][0x3b8] ;  /* 0x00007700ff0577ac */ /* 0x000e6e0008000800 */
[----:B------:R-:W0:Y:S02]  /*0040*/  LDC R12, c[0x0][0x360] ;  /* 0x0000d800ff0c7b82 */ /* 0x000e240000000800 */
[----:B0-----:R-:W-:-:S05]  /*0050*/  IMAD R12, R12, UR4, R3 ;  /* 0x000000040c0c7c24 */ /* 0x001fca000f8e0203 */
[----:B-1----:R-:W-:-:S13]  /*0060*/  ISETP.GE.AND P0, PT, R12, UR5, PT ;  /* 0x000000050c007c0c */ /* 0x002fda000bf06270 */
[----:B------:R-:W-:Y:S05]  /*0070*/  @P0 EXIT ;  /* 0x000000000000094d */ /* 0x000fea0003800000 */
[C---:B------:R-:W-:Y:S01]  /*0080*/  ISETP.GE.AND P0, PT, R12.reuse, 0x1, PT ;  /* 0x000000010c00780c */ /* 0x040fe20003f06270 */
[----:B------:R-:W0:Y:S01]  /*0090*/  LDCU.64 UR4, c[0x0][0x358] ;  /* 0x00006b00ff0477ac */ /* 0x000e220008000a00 */
[----:B------:R-:W-:Y:S01]  /*00a0*/  IMAD.SHL.U32 R10, R12, 0x40, RZ ;  /* 0x000000400c0a7824 */ /* 0x000fe200078e00ff */
[----:B------:R-:W1:Y:S01]  /*00b0*/  LDC.64 R16, c[0x0][0x388] ;  /* 0x0000e200ff107b82 */ /* 0x000e620000000a00 */
[----:B------:R-:W2:Y:S09]  /*00c0*/  LDCU UR6, c[0x0][0x390] ;  /* 0x00007200ff0677ac */ /* 0x000eb20008000800 */
[----:B------:R-:W3:Y:S01]  /*00d0*/  @P0 LDC.64 R14, c[0x0][0x380] ;  /* 0x0000e000ff0e0b82 */ /* 0x000ee20000000a00 */
[----:B------:R-:W-:-:S04]  /*00e0*/  @P0 VIADD R3, R10, 0xffffffcb ;  /* 0xffffffcb0a030836 */ /* 0x000fc80000000000 */
[----:B---3--:R-:W-:-:S05]  /*00f0*/  @P0 IMAD.WIDE.U32 R14, R3, 0x8, R14 ;  /* 0x00000008030e0825 */ /* 0x008fca00078e000e */
[----:B0-----:R-:W3:Y:S01]  /*0100*/  @P0 LDG.E.64 R2, desc[UR4][R14.64+0x70] ;  /* 0x000070040e020981 */ /* 0x001ee2000c1e1b00 */
[----:B------:R-:W-:Y:S01]  /*0110*/  HFMA2 R20, -RZ, RZ, 0, 0 ;  /* 0x00000000ff147431 */ /* 0x000fe200000001ff */
[----:B--2---:R-:W-:Y:S01]  /*0120*/  IADD3 R0, PT, PT, R12, UR6, RZ ;  /* 0x000000060c007c10 */ /* 0x004fe2000fffe0ff */
[----:B------:R-:W0:Y:S01]  /*0130*/  @!P0 LDC.64 R18, c[0x0][0x398] ;  /* 0x0000e600ff128b82 */ /* 0x000e220000000a00 */
[----:B------:R-:W5:Y:S03]  /*0140*/  @P0 LDG.E.64 R8, desc[UR4][R14.64] ;  /* 0x000000040e080981 */ /* 0x000f66000c1e1b00 */
[----:B------:R-:W-:Y:S01]  /*0150*/  VIADD R21, R0, 0xfffffffe ;  /* 0xfffffffe00157836 */ /* 0x000fe20000000000 */
[----:B------:R-:W5:Y:S03]  /*0160*/  @P0 LDG.E.64 R6, desc[UR4][R14.64+0xe0] ;  /* 0x0000e0040e060981 */ /* 0x000f66000c1e1b00 */
[----:B------:R-:W-:Y:S01]  /*0170*/  IMAD.HI R11, R21, -0x7efdfbf7, R20 ;  /* 0x81020409150b7827 */ /* 0x000fe200078e0214 */
[----:B------:R2:W5:Y:S04]  /*0180*/  @P0 LDG.E.64 R4, desc[UR4][R14.64+0x150] ;  /* 0x000150040e040981 */ /* 0x000568000c1e1b00 */
[----:B------:R-:W-:-:S04]  /*0190*/  SHF.R.U32.HI R20, RZ, 0x1f, R11 ;  /* 0x0000001fff147819 */ /* 0x000fc8000001160b */
[----:B------:R-:W-:-:S05]  /*01a0*/  LEA.HI.SX32 R20, R11, R20, 0x1a ;  /* 0x000000140b147211 */ /* 0x000fca00078fd2ff */
[----:B------:R-:W-:Y:S02]  /*01b0*/  IMAD R23, R20, -0x7f, R21 ;  /* 0xffffff8114177824 */ /* 0x000fe400078e0215 */
[----:B------:R-:W4:Y:S02]  /*01c0*/  LDC.64 R20, c[0x0][0x380] ;  /* 0x0000e000ff147b82 */ /* 0x000f240000000a00 */
[----:B-1----:R-:W-:-:S05]  /*01d0*/  IMAD.WIDE R22, R23, 0x4, R16 ;  /* 0x0000000417167825 */ /* 0x002fca00078e0210 */
[----:B------:R1:W5:Y:S04]  /*01e0*/  LDG.E R14, desc[UR4][R22.64] ;  /* 0x00000004160e7981 */ /* 0x000368000c1e1900 */
[----:B0-----:R-:W3:Y:S04]  /*01f0*/  @!P0 LDG.E.64 R2, desc[UR4][R18.64+0xc8] ;  /* 0x0000c80412028981 */ /* 0x001ee8000c1e1b00 */
[----:B------:R1:W5:Y:S04]  /*0200*/  @!P0 LDG.E.64 R8, desc[UR4][R18.64+0x58] ;  /* 0x0000580412088981 */ /* 0x000368000c1e1b00 */
[----:B------:R1:W5:Y:S04]  /*0210*/  @!P0 LDG.E.64 R6, desc[UR4][R18.64+0x138] ;  /* 0x0001380412068981 */ /* 0x000368000c1e1b00 */
[----:B------:R1:W5:Y:S01]  /*0220*/  @!P0 LDG.E.64 R4, desc[UR4][R18.64+0x1a8] ;  /* 0x0001a80412048981 */ /* 0x000362000c1e1b00 */
[C---:B------:R-:W-:Y:S01]  /*0230*/  ISETP.GT.AND P0, PT, R0.reuse, 0x2, PT ;  /* 0x000000020000780c */ /* 0x040fe20003f04270 */
[----:B------:R-:W-:Y:S01]  /*0240*/  BSSY.RECONVERGENT B0, `(.L_x_0) ;  /* 0x0000020000007945 */ /* 0x000fe20003800200 */
[----:B------:R-:W-:-:S11]  /*0250*/  ISETP.GT.AND P1, PT, R0, 0x1, PT ;  /* 0x000000010000780c */ /* 0x000fd60003f24270 */
[----:B---3--:R-:W-:Y:S01]  /*0260*/  @!P0 FFMA R13, -RZ, R3, -R2 ;  /* 0x00000003ff0d8223 */ /* 0x008fe20000000902 */
[----:B--2---:R-:W-:Y:S01]  /*0270*/  @!P0 FFMA R15, RZ, R2, -R3 ;  /* 0x00000002ff0f8223 */ /* 0x004fe20000000803 */
[----:B-1--4-:R-:W-:Y:S06]  /*0280*/  @!P0 BRA `(.L_x_1) ;  /* 0x00000000006c8947 */ /* 0x012fec0003800000 */
[----:B------:R-:W-:-:S04]  /*0290*/  VIADD R0, R0, 0xfffffffd ;  /* 0xfffffffd00007836 */ /* 0x000fc80000000000 */
[----:B------:R-:W-:-:S05]  /*02a0*/  IMAD.HI.U32 R11, R0, 0x2040811, RZ ;  /* 0x02040811000b7827 */ /* 0x000fca00078e00ff */
[----:B------:R-:W-:-:S04]  /*02b0*/  IADD3 R18, PT, PT, R0, -R11, RZ ;  /* 0x8000000b00127210 */ /* 0x000fc80007ffe0ff */
[----:B------:R-:W-:-:S04]  /*02c0*/  LEA.HI R18, R18, R11, RZ, 0x1f ;  /* 0x0000000b12127211 */ /* 0x000fc800078ff8ff */
[----:B------:R-:W-:-:S05]  /*02d0*/  SHF.R.U32.HI R11, RZ, 0x6, R18 ;  /* 0x00000006ff0b7819 */ /* 0x000fca0000011612 */
[----:B------:R-:W-:-:S04]  /*02e0*/  IMAD R11, R11, -0x7f, R0 ;  /* 0xffffff810b0b7824 */ /* 0x000fc800078e0200 */
[----:B------:R-:W-:-:S06]  /*02f0*/  IMAD.WIDE.U32 R16, R11, 0x4, R16 ;  /* 0x000000040b107825 */ /* 0x000fcc00078e0010 */
[----:B------:R-:W2:Y:S01]  /*0300*/  LDG.E R16, desc[UR4][R16.64] ;  /* 0x0000000410107981 */ /* 0x000ea2000c1e1900 */
[----:B-----5:R-:W-:Y:S01]  /*0310*/  FMUL R19, RZ, R5 ;  /* 0x00000005ff137220 */ /* 0x020fe20000400000 */
[----:B------:R-:W-:Y:S01]  /*0320*/  FMUL R11, RZ, R9 ;  /* 0x00000009ff0b7220 */ /* 0x000fe20000400000 */
[----:B------:R-:W-:Y:S01]  /*0330*/  FMUL R15, RZ, R7 ;  /* 0x00000007ff0f7220 */ /* 0x000fe20000400000 */
[-C--:B------:R-:W-:Y:S01]  /*0340*/  FMUL R13, RZ, R3.reuse ;  /* 0x00000003ff0d7220 */ /* 0x080fe20000400000 */
[-C--:B--2---:R-:W-:Y:S01]  /*0350*/  FMUL R9, R9, R16.reuse ;  /* 0x0000001009097220 */ /* 0x084fe20000400000 */
[-C--:B------:R-:W-:Y:S01]  /*0360*/  FMUL R7, R7, R16.reuse ;  /* 0x0000001007077220 */ /* 0x080fe20000400000 */
[-C--:B------:R-:W-:Y:S01]  /*0370*/  FFMA R19, R4, -R16.reuse, -R19 ;  /* 0x8000001004137223 */ /* 0x080fe20000000813 */
[-C--:B------:R-:W-:Y:S01]  /*0380*/  FMUL R5, R5, R16.reuse ;  /* 0x0000001005057220 */ /* 0x080fe20000400000 */
[-C--:B------:R-:W-:Y:S01]  /*0390*/  FFMA R11, R8, R16.reuse, -R11 ;  /* 0x00000010080b7223 */ /* 0x080fe2000000080b */
[----:B------:R-:W-:Y:S01]  /*03a0*/  FMUL R3, R16, R3 ;  /* 0x0000000310037220 */ /* 0x000fe20000400000 */
[----:B------:R-:W-:Y:S01]  /*03b0*/  FFMA R0, R6, R16, -R15 ;  /* 0x0000001006007223 */ /* 0x000fe2000000080f */
[----:B------:R-:W-:Y:S01]  /*03c0*/  FFMA R9, RZ, R8, R9 ;  /* 0x00000008ff097223 */ /* 0x000fe20000000009 */
[----:B------:R-:W-:Y:S01]  /*03d0*/  FFMA R7, RZ, R6, R7 ;  /* 0x00000006ff077223 */ /* 0x000fe20000000007 */
[----:B------:R-:W-:Y:S01]  /*03e0*/  FFMA R5, RZ, R4, -R5 ;  /* 0x00000004ff057223 */ /* 0x000fe20000000805 */
[-C--:B------:R-:W-:Y:S01]  /*03f0*/  FFMA R13, R16, R2.reuse, -R13 ;  /* 0x00000002100d7223 */ /* 0x080fe2000000080d */
[----:B------:R-:W-:Y:S01]  /*0400*/  FFMA R15, RZ, R2, R3 ;  /* 0x00000002ff0f7223 */ /* 0x000fe20000000003 */
[----:B------:R-:W-:Y:S01]  /*0410*/  IMAD.MOV.U32 R6, RZ, RZ, R0 ;  /* 0x000000ffff067224 */ /* 0x000fe200078e0000 */
[----:B------:R-:W-:Y:S01]  /*0420*/  MOV R4, R19 ;  /* 0x0000001300047202 */ /* 0x000fe20000000f00 */
[----:B------:R-:W-:-:S07]  /*0430*/  IMAD.MOV.U32 R8, RZ, RZ, R11 ;  /* 0x000000ffff087224 */ /* 0x000fce00078e000b */
.L_x_1:
[----:B------:R-:W-:Y:S05]  /*0440*/  BSYNC.RECONVERGENT B0 ;  /* 0x0000000000007941 */ /* 0x000fea0003800200 */
.L_x_0:
[----:B------:R-:W-:Y:S01]  /*0450*/  BSSY.RECONVERGENT B0, `(.L_x_2) ;  /* 0x0000078000007945 */ /* 0x000fe20003800200 */
[----:B------:R-:W-:-:S03]  /*0460*/  IMAD.WIDE R10, R10, 0x8, R20 ;  /* 0x000000080a0a7825 */ /* 0x000fc600078e0214 */
[----:B------:R-:W-:Y:S05]  /*0470*/  @P1 BRA `(.L_x_3) ;  /* 0x0000000000e81947 */ /* 0x000fea0003800000 */
[----:B------:R-:W2:Y:S04]  /*0480*/  LDG.E.64 R18, desc[UR4][R10.64+0x58] ;  /* 0x000058040a127981 */ /* 0x000ea8000c1e1b00 */
[----:B------:R-:W2:Y:S04]  /*0490*/  LDG.E.64 R20, desc[UR4][R10.64+0xc8] ;  /* 0x0000c8040a147981 */ /* 0x000ea8000c1e1b00 */
[----:B------:R-:W3:Y:S04]  /*04a0*/  LDG.E.64 R2, desc[UR4][R10.64+0x138] ;  /* 0x000138040a027981 */ /* 0x000ee8000c1e1b00 */
[----:B------:R-:W4:Y:S01]  /*04b0*/  LDG.E.64 R16, desc[UR4][R10.64+0x1a8] ;  /* 0x0001a8040a107981 */ /* 0x000f22000c1e1b00 */
[----:B------:R-:W-:Y:S01]  /*04c0*/  BSSY.RECONVERGENT B1, `(.L_x_4) ;  /* 0x0000016000017945 */ /* 0x000fe20003800200 */
[----:B--2---:R-:W-:Y:S01]  /*04d0*/  FADD R23, R18, -R20 ;  /* 0x8000001412177221 */ /* 0x004fe20000000000 */
[----:B------:R-:W-:-:S03]  /*04e0*/  FADD R0, R19, -R21 ;  /* 0x8000001513007221 */ /* 0x000fc60000000000 */
[----:B---3--:R-:W-:Y:S01]  /*04f0*/  FADD R23, R23, R2 ;  /* 0x0000000217177221 */ /* 0x008fe20000000000 */
[----:B------:R-:W-:-:S03]  /*0500*/  FADD R0, R3, R0 ;  /* 0x0000000003007221 */ /* 0x000fc60000000000 */
[----:B----4-:R-:W-:Y:S01]  /*0510*/  FADD R16, R23, R16 ;  /* 0x0000001017107221 */ /* 0x010fe20000000000 */
[----:B------:R-:W-:-:S05]  /*0520*/  FADD R17, R17, R0 ;  /* 0x0000000011117221 */ /* 0x000fca0000000000 */
[----:B------:R-:W-:-:S04]  /*0530*/  FSETP.GT.AND P2, PT, |R17|, |R16|, PT ;  /* 0x400000101100720b */ /* 0x000fc80003f44200 */
[----:B------:R-:W-:Y:S02]  /*0540*/  FSEL R21, |R17|, |R16|, P2 ;  /* 0x4000001011157208 */ /* 0x000fe40001000200 */
[----:B------:R-:W-:Y:S02]  /*0550*/  FSEL R0, |R16|, |R17|, P2 ;  /* 0x4000001110007208 */ /* 0x000fe40001000200 */
[----:B------:R-:W0:Y:S08]  /*0560*/  MUFU.RCP R2, R21 ;  /* 0x0000001500027308 */ /* 0x000e300000001000 */
[----:B------:R-:W1:Y:S01]  /*0570*/  FCHK P0, R0, R21 ;  /* 0x0000001500007302 */ /* 0x000e620000000000 */
[----:B0-----:R-:W-:-:S04]  /*0580*/  FFMA R3, -R21, R2, 1 ;  /* 0x3f80000015037423 */ /* 0x001fc80000000102 */
[----:B------:R-:W-:-:S04]  /*0590*/  FFMA R3, R2, R3, R2 ;  /* 0x0000000302037223 */ /* 0x000fc80000000002 */
[----:B------:R-:W-:-:S04]  /*05a0*/  FFMA R2, R0, R3, RZ ;  /* 0x0000000300027223 */ /* 0x000fc800000000ff */
[----:B------:R-:W-:-:S04]  /*05b0*/  FFMA R18, -R21, R2, R0 ;  /* 0x0000000215127223 */ /* 0x000fc80000000100 */
[----:B------:R-:W-:Y:S01]  /*05c0*/  FFMA R2, R3, R18, R2 ;  /* 0x0000001203027223 */ /* 0x000fe20000000002 */
[----:B-1----:R-:W-:Y:S06]  /*05d0*/  @!P0 BRA `(.L_x_5) ;  /* 0x0000000000108947 */ /* 0x002fec0003800000 */
[----:B------:R-:W-:Y:S02]  /*05e0*/  MOV R3, R21 ;  /* 0x0000001500037202 */ /* 0x000fe40000000f00 */
[----:B------:R-:W-:-:S07]  /*05f0*/  MOV R2, 0x610 ;  /* 0x0000061000027802 */ /* 0x000fce0000000f00 */
[----:B-----5:R-:W-:Y:S05]  /*0600*/  CALL.REL.NOINC `($__internal_1_$__cuda_sm3x_div_rn_noftz_f32_slowpath) ;  /* 0x00000010008c7944 */ /* 0x020fea0003c00000 */
[----:B------:R-:W-:-:S07]  /*0610*/  IMAD.MOV.U32 R2, RZ, RZ, R0 ;  /* 0x000000ffff027224 */ /* 0x000fce00078e0000 */
.L_x_5:
[----:B------:R-:W-:Y:S05]  /*0620*/  BSYNC.RECONVERGENT B1 ;  /* 0x0000000000017941 */ /* 0x000fea0003800200 */
.L_x_4:
[----:B------:R-:W-:Y:S02]  /*0630*/  HFMA2 R3, -RZ, RZ, 0.89990234375, 10328 ;  /* 0x3b33710bff037431 */ /* 0x000fe400000001ff */
[----:B------:R-:W-:Y:S01]  /*0640*/  FMUL R0, R2, R2 ;  /* 0x0000000202007220 */ /* 0x000fe20000400000 */
[----:B------:R-:W-:Y:S01]  /*0650*/  IMAD.MOV.U32 R23, RZ, RZ, 0x3f6ee581 ;  /* 0x3f6ee581ff177424 */ /* 0x000fe200078e00ff */
[C---:B------:R-:W-:Y:S02]  /*0660*/  ISETP.GE.AND P0, PT, R16.reuse, RZ, PT ;  /* 0x000000ff1000720c */ /* 0x040fe40003f06270 */
[C---:B------:R-:W-:Y:S01]  /*0670*/  FSETP.NEU.AND P3, PT, |R16|.reuse, |R17|, PT ;  /* 0x400000111000720b */ /* 0x040fe20003f6d200 */
[----:B------:R-:W-:Y:S01]  /*0680*/  FADD R16, |R16|, |R17| ;  /* 0x4000001110107221 */ /* 0x000fe20000000200 */
[----:B------:R-:W-:Y:S02]  /*0690*/  FSETP.NEU.AND P1, PT, R21, RZ, PT ;  /* 0x000000ff1500720b */ /* 0x000fe40003f2d000 */
[----:B------:R-:W-:Y:S01]  /*06a0*/  FSEL R18, R23, 1.8663789033889770508, P2 ;  /* 0x3feee58117127808 */ /* 0x000fe20001000000 */
[----:B------:R-:W-:-:S04]  /*06b0*/  FFMA R3, R0, R3, -0.015681877732276916504 ;  /* 0xbc80774800037423 */ /* 0x000fc80000000003 */
[----:B------:R-:W-:-:S04]  /*06c0*/  FFMA R3, R0, R3, 0.042200751602649688721 ;  /* 0x3d2cdab200037423 */ /* 0x000fc80000000003 */
[----:B------:R-:W-:-:S04]  /*06d0*/  FFMA R3, R0, R3, -0.074792981147766113281 ;  /* 0xbd992d1000037423 */ /* 0x000fc80000000003 */
[----:B------:R-:W-:-:S04]  /*06e0*/  FFMA R3, R0, R3, 0.10640415549278259277 ;  /* 0x3dd9ea6c00037423 */ /* 0x000fc80000000003 */
[----:B------:R-:W-:-:S04]  /*06f0*/  FFMA R3, R0, R3, -0.14207722246646881104 ;  /* 0xbe117cb100037423 */ /* 0x000fc80000000003 */
[----:B------:R-:W-:-:S04]  /*0700*/  FFMA R3, R0, R3, 0.19993925094604492188 ;  /* 0x3e4cbce000037423 */ /* 0x000fc80000000003 */
[----:B------:R-:W-:-:S04]  /*0710*/  FFMA R3, R0, R3, -0.33333197236061096191 ;  /* 0xbeaaaa7d00037423 */ /* 0x000fc80000000003 */
[----:B------:R-:W-:-:S04]  /*0720*/  FMUL R3, R0, R3 ;  /* 0x0000000300037220 */ /* 0x000fc80000400000 */
[----:B------:R-:W-:Y:S02]  /*0730*/  FFMA R0, R3, R2, R2 ;  /* 0x0000000203007223 */ /* 0x000fe40000000002 */
[----:B------:R-:W0:Y:S02]  /*0740*/  LDC.64 R2, c[0x0][0x3a8] ;  /* 0x0000ea00ff027b82 */ /* 0x000e240000000a00 */
[----:B------:R-:W-:-:S05]  /*0750*/  FFMA R19, R23, 1.6832555532455444336, -R0 ;  /* 0x3fd774eb17137823 */ /* 0x000fca0000000800 */
[-C--:B------:R-:W-:Y:S02]  /*0760*/  FSEL R20, R19, R0.reuse, P2 ;  /* 0x0000000013147208 */ /* 0x080fe40001000000 */
[----:B------:R-:W-:Y:S02]  /*0770*/  FSEL R19, R0, -R0, P2 ;  /* 0x8000000000137208 */ /* 0x000fe40001000000 */
[----:B------:R-:W-:-:S03]  /*0780*/  MOV R0, 0x4016cbe4 ;  /* 0x4016cbe400007802 */ /* 0x000fc60000000f00 */
[----:B------:R-:W-:Y:S01]  /*0790*/  @!P0 FFMA R20, R18, 1.6832555532455444336, R19 ;  /* 0x3fd774eb12148823 */ /* 0x000fe20000000013 */
[----:B------:R-:W-:Y:S02]  /*07a0*/  @!P3 FSEL R20, R0, 0.78539818525314331055, !P0 ;  /* 0x3f490fdb0014b808 */ /* 0x000fe40004000000 */
[----:B------:R-:W-:Y:S02]  /*07b0*/  @!P1 FSEL R20, RZ, 3.1415927410125732422, P0 ;  /* 0x40490fdbff149808 */ /* 0x000fe40000000000 */
[----:B------:R-:W-:Y:S02]  /*07c0*/  FSETP.NAN.AND P0, PT, R16, R16, PT ;  /* 0x000000101000720b */ /* 0x000fe40003f08000 */
[----:B------:R-:W-:Y:S01]  /*07d0*/  LOP3.LUT R17, R20, 0x80000000, R17, 0xb8, !PT ;  /* 0x8000000014117812 */ /* 0x000fe200078eb811 */
[----:B0-----:R-:W-:-:S03]  /*07e0*/  IMAD.WIDE R2, R12, 0x4, R2 ;  /* 0x000000040c027825 */ /* 0x001fc600078e0202 */
[----:B------:R-:W-:-:S05]  /*07f0*/  FSEL R17, R16, R17, P0 ;  /* 0x0000001110117208 */ /* 0x000fca0000000000 */
[----:B------:R1:W-:Y:S01]  /*0800*/  STG.E desc[UR4][R2.64], R17 ;  /* 0x0000001102007986 */ /* 0x0003e2000c101904 */
[----:B------:R-:W-:Y:S05]  /*0810*/  BRA `(.L_x_6) ;  /* 0x0000000000ec7947 */ /* 0x000fea0003800000 */
.L_x_3:
[----:B------:R-:W2:Y:S04]  /*0820*/  LDG.E.64 R20, desc[UR4][R10.64+0x138] ;  /* 0x000138040a147981 */ /* 0x000ea8000c1e1b00 */
[----:B------:R-:W3:Y:S04]  /*0830*/  LDG.E.64 R18, desc[UR4][R10.64+0x58] ;  /* 0x000058040a127981 */ /* 0x000ee8000c1e1b00 */
[----:B------:R-:W4:Y:S04]  /*0840*/  LDG.E.64 R2, desc[UR4][R10.64+0xc8] ;  /* 0x0000c8040a027981 */ /* 0x000f28000c1e1b00 */
[----:B------:R-:W4:Y:S01]  /*0850*/  LDG.E.64 R16, desc[UR4][R10.64+0x1a8] ;  /* 0x0001a8040a107981 */ /* 0x000f22000c1e1b00 */
[----:B------:R-:W-:Y:S01]  /*0860*/  BSSY.RECONVERGENT B1, `(.L_x_7) ;  /* 0x0000018000017945 */ /* 0x000fe20003800200 */
[C---:B--2--5:R-:W-:Y:S01]  /*0870*/  FMUL R23, R14.reuse, R20 ;  /* 0x000000140e177220 */ /* 0x064fe20000400000 */
[----:B------:R-:W-:-:S03]  /*0880*/  FMUL R0, R14, R21 ;  /* 0x000000150e007220 */ /* 0x000fc60000400000 */
[C---:B---3--:R-:W-:Y:S01]  /*0890*/  FFMA R23, R14.reuse, R18, R23 ;  /* 0x000000120e177223 */ /* 0x048fe20000000017 */
[----:B------:R-:W-:-:S03]  /*08a0*/  FFMA R0, R14, R19, R0 ;  /* 0x000000130e007223 */ /* 0x000fc60000000000 */
[C---:B----4-:R-:W-:Y:S01]  /*08b0*/  FFMA R23, R14.reuse, R2, R23 ;  /* 0x000000020e177223 */ /* 0x050fe20000000017 */
[----:B------:R-:W-:-:S03]  /*08c0*/  FFMA R0, R14, R3, R0 ;  /* 0x000000030e007223 */ /* 0x000fc60000000000 */
[C---:B------:R-:W-:Y:S01]  /*08d0*/  FFMA R16, -R14.reuse, R16, R23 ;  /* 0x000000100e107223 */ /* 0x040fe20000000117 */
[----:B------:R-:W-:-:S05]  /*08e0*/  FFMA R17, -R14, R17, R0 ;  /* 0x000000110e117223 */ /* 0x000fca0000000100 */
        /* <DEDUP_REMOVED lines=11> */
[----:B------:R-:W-:Y:S01]  /*09a0*/  IMAD.MOV.U32 R3, RZ, RZ, R21 ;  /* 0x000000ffff037224 */ /* 0x000fe200078e0015 */
[----:B------:R-:W-:-:S07]  /*09b0*/  MOV R2, 0x9d0 ;  /* 0x000009d000027802 */ /* 0x000fce0000000f00 */
[----:B------:R-:W-:Y:S05]  /*09c0*/  CALL.REL.NOINC `($__internal_1_$__cuda_sm3x_div_rn_noftz_f32_slowpath) ;  /* 0x0000000c009c7944 */ /* 0x000fea0003c00000 */
[----:B------:R-:W-:-:S07]  /*09d0*/  MOV R2, R0 ;  /* 0x0000000000027202 */ /* 0x000fce0000000f00 */
.L_x_8:
[----:B------:R-:W-:Y:S05]  /*09e0*/  BSYNC.RECONVERGENT B1 ;  /* 0x0000000000017941 */ /* 0x000fea0003800200 */
.L_x_7:
[----:B------:R-:W-:Y:S02]  /*09f0*/  IMAD.MOV.U32 R3, RZ, RZ, 0x3b33710b ;  /* 0x3b33710bff037424 */ /* 0x000fe400078e00ff */
[----:B------:R-:W-:Y:S01]  /*0a00*/  FMUL R0, R2, R2 ;  /* 0x0000000202007220 */ /* 0x000fe20000400000 */
[----:B------:R-:W-:Y:S01]  /*0a10*/  HFMA2 R23, -RZ, RZ, 1.857421875, -1409 ;  /* 0x3f6ee581ff177431 */ /* 0x000fe200000001ff */
[----:B------:R-:W-:Y:S02]  /*0a20*/  ISETP.GE.AND P0, PT, R16, RZ, PT ;  /* 0x000000ff1000720c */ /* 0x000fe40003f06270 */
[----:B------:R-:W-:Y:S01]  /*0a30*/  FFMA R3, R0, R3, -0.015681877732276916504 ;  /* 0xbc80774800037423 */ /* 0x000fe20000000003 */
[C---:B------:R-:W-:Y:S01]  /*0a40*/  FSETP.NEU.AND P3, PT, |R16|.reuse, |R17|, PT ;  /* 0x400000111000720b */ /* 0x040fe20003f6d200 */
[----:B------:R-:W-:Y:S01]  /*0a50*/  FADD R16, |R16|, |R17| ;  /* 0x4000001110107221 */ /* 0x000fe20000000200 */
[----:B------:R-:W-:Y:S01]  /*0a60*/  FSETP.NEU.AND P1, PT, R21, RZ, PT ;  /* 0x000000ff1500720b */ /* 0x000fe20003f2d000 */
[----:B------:R-:W-:Y:S01]  /*0a70*/  FFMA R3, R0, R3, 0.042200751602649688721 ;  /* 0x3d2cdab200037423 */ /* 0x000fe20000000003 */
[----:B------:R-:W-:-:S03]  /*0a80*/  FSEL R18, R23, 1.8663789033889770508, P2 ;  /* 0x3feee58117127808 */ /* 0x000fc60001000000 */
        /* <DEDUP_REMOVED lines=10> */
[----:B------:R-:W-:Y:S01]  /*0b30*/  FSEL R19, R0, -R0, P2 ;  /* 0x8000000000137208 */ /* 0x000fe20001000000 */
[----:B------:R-:W-:-:S04]  /*0b40*/  IMAD.MOV.U32 R0, RZ, RZ, 0x4016cbe4 ;  /* 0x4016cbe4ff007424 */ /* 0x000fc800078e00ff */
[----:B------:R-:W-:Y:S01]  /*0b50*/  @!P0 FFMA R20, R18, 1.6832555532455444336, R19 ;  /* 0x3fd774eb12148823 */ /* 0x000fe20000000013 */
[----:B------:R-:W-:Y:S02]  /*0b60*/  @!P3 FSEL R20, R0, 0.78539818525314331055, !P0 ;  /* 0x3f490fdb0014b808 */ /* 0x000fe40004000000 */
[----:B------:R-:W-:Y:S02]  /*0b70*/  @!P1 FSEL R20, RZ, 3.1415927410125732422, P0 ;  /* 0x40490fdbff149808 */ /* 0x000fe40000000000 */
[----:B------:R-:W-:Y:S02]  /*0b80*/  FSETP.NAN.AND P0, PT, R16, R16, PT ;  /* 0x000000101000720b */ /* 0x000fe40003f08000 */
[----:B------:R-:W-:Y:S01]  /*0b90*/  LOP3.LUT R17, R20, 0x80000000, R17, 0xb8, !PT ;  /* 0x8000000014117812 */ /* 0x000fe200078eb811 */
[----:B0-----:R-:W-:-:S03]  /*0ba0*/  IMAD.WIDE R2, R12, 0x4, R2 ;  /* 0x000000040c027825 */ /* 0x001fc600078e0202 */
[----:B------:R-:W-:-:S05]  /*0bb0*/  FSEL R17, R16, R17, P0 ;  /* 0x0000001110117208 */ /* 0x000fca0000000000 */
[----:B------:R0:W-:Y:S02]  /*0bc0*/  STG.E desc[UR4][R2.64], R17 ;  /* 0x0000001102007986 */ /* 0x0001e4000c101904 */
.L_x_6:
[----:B------:R-:W-:Y:S05]  /*0bd0*/  BSYNC.RECONVERGENT B0 ;  /* 0x0000000000007941 */ /* 0x000fea0003800200 */
.L_x_2:
[----:B------:R-:W2:Y:S04]  /*0be0*/  LDG.E.64 R18, desc[UR4][R10.64+0x58] ;  /* 0x000058040a127981 */ /* 0x000ea8000c1e1b00 */
[----:B01----:R-:W3:Y:S04]  /*0bf0*/  LDG.E.64 R16, desc[UR4][R10.64+0xc8] ;  /* 0x0000c8040a107981 */ /* 0x003ee8000c1e1b00 */
[----:B------:R-:W4:Y:S04]  /*0c00*/  LDG.E.64 R2, desc[UR4][R10.64+0x138] ;  /* 0x000138040a027981 */ /* 0x000f28000c1e1b00 */
[----:B------:R-:W4:Y:S01]  /*0c10*/  LDG.E.64 R20, desc[UR4][R10.64+0x1a8] ;  /* 0x0001a8040a147981 */ /* 0x000f22000c1e1b00 */
[----:B------:R-:W-:Y:S01]  /*0c20*/  BSSY.RECONVERGENT B0, `(.L_x_9) ;  /* 0x000002a000007945 */ /* 0x000fe20003800200 */
[-C--:B--2--5:R-:W-:Y:S01]  /*0c30*/  FMUL R0, R18, R9.reuse ;  /* 0x0000000912007220 */ /* 0x0a4fe20000400000 */
[----:B------:R-:W-:Y:S01]  /*0c40*/  FMUL R23, R19, R9 ;  /* 0x0000000913177220 */ /* 0x000fe20000400000 */
[-C--:B---3--:R-:W-:Y:S01]  /*0c50*/  FMUL R25, R17, R15.reuse ;  /* 0x0000000f11197220 */ /* 0x088fe20000400000 */
[----:B------:R-:W-:Y:S01]  /*0c60*/  FMUL R22, R16, R15 ;  /* 0x0000000f10167220 */ /* 0x000fe20000400000 */
[-C--:B------:R-:W-:Y:S01]  /*0c70*/  FFMA R19, R19, R8.reuse, R0 ;  /* 0x0000000813137223 */ /* 0x080fe20000000000 */
[----:B------:R-:W-:Y:S01]  /*0c80*/  FFMA R9, R18, R8, -R23 ;  /* 0x0000000812097223 */ /* 0x000fe20000000817 */
[-C--:B----4-:R-:W-:Y:S01]  /*0c90*/  FMUL R15, R3, R7.reuse ;  /* 0x00000007030f7220 */ /* 0x090fe20000400000 */
[----:B------:R-:W-:Y:S01]  /*0ca0*/  FMUL R0, R2, R7 ;  /* 0x0000000702007220 */ /* 0x000fe20000400000 */
[-C--:B------:R-:W-:Y:S01]  /*0cb0*/  FFMA R25, R16, R13.reuse, -R25 ;  /* 0x0000000d10197223 */ /* 0x080fe20000000819 */
[----:B------:R-:W-:Y:S01]  /*0cc0*/  FFMA R13, R17, R13, R22 ;  /* 0x0000000d110d7223 */ /* 0x000fe20000000016 */
[CC--:B------:R-:W-:Y:S01]  /*0cd0*/  FMUL R7, R21.reuse, R5.reuse ;  /* 0x0000000515077220 */ /* 0x0c0fe20000400000 */
[----:B------:R-:W-:Y:S01]  /*0ce0*/  FMUL R8, R21, R4 ;  /* 0x0000000415087220 */ /* 0x000fe20000400000 */
[-C--:B------:R-:W-:Y:S01]  /*0cf0*/  FFMA R3, R3, R6.reuse, R0 ;  /* 0x0000000603037223 */ /* 0x080fe20000000000 */
[----:B------:R-:W-:Y:S01]  /*0d00*/  FFMA R15, R2, R6, -R15 ;  /* 0x00000006020f7223 */ /* 0x000fe2000000080f */
[C---:B------:R-:W-:Y:S01]  /*0d10*/  FFMA R7, R20.reuse, R4, -R7 ;  /* 0x0000000414077223 */ /* 0x040fe20000000807 */
[----:B------:R-:W-:Y:S01]  /*0d20*/  FFMA R11, R20, R5, R8 ;  /* 0x00000005140b7223 */ /* 0x000fe20000000008 */
[C---:B------:R-:W-:Y:S01]  /*0d30*/  FMUL R25, R14.reuse, R25 ;  /* 0x000000190e197220 */ /* 0x040fe20000400000 */
[C---:B------:R-:W-:Y:S01]  /*0d40*/  FMUL R0, R14.reuse, R19 ;  /* 0x000000130e007220 */ /* 0x040fe20000400000 */
[C---:B------:R-:W-:Y:S01]  /*0d50*/  FMUL R2, R14.reuse, R7 ;  /* 0x000000070e027220 */ /* 0x040fe20000400000 */
[C---:B------:R-:W-:Y:S01]  /*0d60*/  FMUL R4, R14.reuse, R3 ;  /* 0x000000030e047220 */ /* 0x040fe20000400000 */
[C---:B------:R-:W-:Y:S01]  /*0d70*/  FFMA R5, R14.reuse, R9, R25 ;  /* 0x000000090e057223 */ /* 0x040fe20000000019 */
[C---:B------:R-:W-:Y:S01]  /*0d80*/  FFMA R0, R14.reuse, -R13, -R0 ;  /* 0x8000000d0e007223 */ /* 0x040fe20000000800 */
[C---:B------:R-:W-:Y:S01]  /*0d90*/  FFMA R2, R14.reuse, R15, -R2 ;  /* 0x0000000f0e027223 */ /* 0x040fe20000000802 */
[----:B------:R-:W-:-:S03]  /*0da0*/  FFMA R11, R14, R11, -R4 ;  /* 0x0000000b0e0b7223 */ /* 0x000fc60000000804 */
[----:B------:R-:W-:Y:S01]  /*0db0*/  FADD R5, R5, R2 ;  /* 0x0000000205057221 */ /* 0x000fe20000000000 */
        /* <DEDUP_REMOVED lines=14> */
[----:B------:R-:W-:Y:S05]  /*0ea0*/  CALL.REL.NOINC `($__internal_1_$__cuda_sm3x_div_rn_noftz_f32_slowpath) ;  /* 0x0000000800647944 */ /* 0x000fea0003c00000 */
[----:B------:R-:W-:-:S07]  /*0eb0*/  IMAD.MOV.U32 R2, RZ, RZ, R0 ;  /* 0x000000ffff027224 */ /* 0x000fce00078e0000 */
.L_x_10:
[----:B------:R-:W-:Y:S05]  /*0ec0*/  BSYNC.RECONVERGENT B0 ;  /* 0x0000000000007941 */ /* 0x000fea0003800200 */
.L_x_9:
[----:B------:R-:W0:Y:S01]  /*0ed0*/  LDCU.64 UR6, c[0x0][0x3a0] ;  /* 0x00007400ff0677ac */ /* 0x000e220008000a00 */
[----:B------:R-:W-:Y:S01]  /*0ee0*/  MOV R14, 0x1 ;  /* 0x00000001000e7802 */ /* 0x000fe20000000f00 */
[----:B------:R-:W-:Y:S02]  /*0ef0*/  IMAD.MOV.U32 R3, RZ, RZ, 0x3b33710b ;  /* 0x3b33710bff037424 */ /* 0x000fe400078e00ff */
[----:B------:R-:W-:Y:S01]  /*0f00*/  FMUL R0, R2, R2 ;  /* 0x0000000202007220 */ /* 0x000fe20000400000 */
[----:B------:R-:W-:Y:S01]  /*0f10*/  UMOV UR8, 0x54442d18 ;  /* 0x54442d1800087882 */ /* 0x000fe20000000000 */
[----:B------:R-:W-:Y:S01]  /*0f20*/  UMOV UR9, 0x401921fb ;  /* 0x401921fb00097882 */ /* 0x000fe20000000000 */
[----:B------:R-:W-:Y:S01]  /*0f30*/  MOV R21, 0x3f6ee581 ;  /* 0x3f6ee58100157802 */ /* 0x000fe20000000f00 */
[C---:B------:R-:W-:Y:S01]  /*0f40*/  FFMA R3, R0.reuse, R3, -0.015681877732276916504 ;  /* 0xbc80774800037423 */ /* 0x040fe20000000003 */
[C---:B------:R-:W-:Y:S01]  /*0f50*/  ISETP.GE.AND P0, PT, R5.reuse, RZ, PT ;  /* 0x000000ff0500720c */ /* 0x040fe20003f06270 */
[----:B------:R-:W1:Y:S01]  /*0f60*/  LDC.64 R18, c[0x0][0x3b0] ;  /* 0x0000ec00ff127b82 */ /* 0x000e620000000a00 */
[----:B------:R-:W-:Y:S01]  /*0f70*/  FSETP.NEU.AND P3, PT, |R5|, |R4|, PT ;  /* 0x400000040500720b */ /* 0x000fe20003f6d200 */
[----:B------:R-:W-:Y:S01]  /*0f80*/  FFMA R3, R0, R3, 0.042200751602649688721 ;  /* 0x3d2cdab200037423 */ /* 0x000fe20000000003 */
[----:B------:R-:W-:-:S02]  /*0f90*/  FSETP.NEU.AND P1, PT, R7, RZ, PT ;  /* 0x000000ff0700720b */ /* 0x000fc40003f2d000 */
[----:B------:R-:W-:Y:S01]  /*0fa0*/  FSEL R6, R21, 1.8663789033889770508, P2 ;  /* 0x3feee58115067808 */ /* 0x000fe20001000000 */
[C---:B------:R-:W-:Y:S01]  /*0fb0*/  FFMA R3, R0.reuse, R3, -0.074792981147766113281 ;  /* 0xbd992d1000037423 */ /* 0x040fe20000000003 */
[----:B0-----:R-:W0:Y:S03]  /*0fc0*/  F2F.F64.F32 R8, UR7 ;  /* 0x0000000700087d10 */ /* 0x001e260008201800 */
[----:B------:R-:W-:-:S04]  /*0fd0*/  FFMA R3, R0, R3, 0.10640415549278259277 ;  /* 0x3dd9ea6c00037423 */ /* 0x000fc80000000003 */
[----:B------:R-:W-:-:S04]  /*0fe0*/  FFMA R3, R0, R3, -0.14207722246646881104 ;  /* 0xbe117cb100037423 */ /* 0x000fc80000000003 */
[----:B------:R-:W-:-:S04]  /*0ff0*/  FFMA R3, R0, R3, 0.19993925094604492188 ;  /* 0x3e4cbce000037423 */ /* 0x000fc80000000003 */
[----:B------:R-:W-:Y:S01]  /*1000*/  FFMA R3, R0, R3, -0.33333197236061096191 ;  /* 0xbeaaaa7d00037423 */ /* 0x000fe20000000003 */
[----:B0-----:R-:W-:-:S03]  /*1010*/  DMUL R8, R8, UR8 ;  /* 0x0000000808087c28 */ /* 0x001fc60008000000 */
[----:B------:R-:W-:-:S04]  /*1020*/  FMUL R3, R0, R3 ;  /* 0x0000000300037220 */ /* 0x000fc80000400000 */
[----:B------:R-:W-:Y:S01]  /*1030*/  FFMA R0, R3, R2, R2 ;  /* 0x0000000203007223 */ /* 0x000fe20000000002 */
[----:B------:R-:W-:-:S03]  /*1040*/  DMUL R10, R8, 80 ;  /* 0x40540000080a7828 */ /* 0x000fc60000000000 */
[----:B------:R-:W-:-:S03]  /*1050*/  FFMA R13, R21, 1.6832555532455444336, -R0 ;  /* 0x3fd774eb150d7823 */ /* 0x000fc60000000800 */
[----:B------:R-:W0:Y:S02]  /*1060*/  MUFU.RCP64H R15, R11 ;  /* 0x0000000b000f7308 */ /* 0x000e240000001800 */
[-C--:B------:R-:W-:Y:S02]  /*1070*/  FSEL R21, R13, R0.reuse, P2 ;  /* 0x000000000d157208 */ /* 0x080fe40001000000 */
[----:B------:R-:W-:Y:S01]  /*1080*/  FSEL R13, R0, -R0, P2 ;  /* 0x80000000000d7208 */ /* 0x000fe20001000000 */
[----:B------:R-:W-:-:S04]  /*1090*/  IMAD.MOV.U32 R0, RZ, RZ, 0x4016cbe4 ;  /* 0x4016cbe4ff007424 */ /* 0x000fc800078e00ff */
[----:B------:R-:W-:Y:S01]  /*10a0*/  @!P0 FFMA R21, R6, 1.6832555532455444336, R13 ;  /* 0x3fd774eb06158823 */ /* 0x000fe2000000000d */
[----:B------:R-:W-:Y:S01]  /*10b0*/  @!P3 FSEL R21, R0, 0.78539818525314331055, !P0 ;  /* 0x3f490fdb0015b808 */ /* 0x000fe20004000000 */
[----:B------:R-:W-:Y:S01]  /*10c0*/  FADD R0, |R5|, |R4| ;  /* 0x4000000405007221 */ /* 0x000fe20000000200 */
[----:B------:R-:W-:Y:S01]  /*10d0*/  @!P1 FSEL R21, RZ, 3.1415927410125732422, P0 ;  /* 0x40490fdbff159808 */ /* 0x000fe20000000000 */
[----:B-1----:R-:W-:-:S03]  /*10e0*/  IMAD.WIDE R12, R12, 0x4, R18 ;  /* 0x000000040c0c7825 */ /* 0x002fc600078e0212 */
[----:B------:R-:W-:Y:S01]  /*10f0*/  FSETP.NAN.AND P0, PT, R0, R0, PT ;  /* 0x000000000000720b */ /* 0x000fe20003f08000 */
[----:B0-----:R-:W-:Y:S01]  /*1100*/  DFMA R8, -R10, R14, 1 ;  /* 0x3ff000000a08742b */ /* 0x001fe2000000010e */
[----:B------:R-:W-:-:S04]  /*1110*/  LOP3.LUT R21, R21, 0x80000000, R4, 0xb8, !PT ;  /* 0x8000000015157812 */ /* 0x000fc800078eb804 */
[----:B------:R-:W-:-:S03]  /*1120*/  FSEL R0, R0, R21, P0 ;  /* 0x0000001500007208 */ /* 0x000fc60000000000 */
[----:B------:R-:W-:-:S08]  /*1130*/  DFMA R8, R8, R8, R8 ;  /* 0x000000080808722b */ /* 0x000fd00000000008 */
[----:B------:R-:W-:Y:S02]  /*1140*/  DFMA R14, R14, R8, R14 ;  /* 0x000000080e0e722b */ /* 0x000fe4000000000e */
[----:B------:R-:W0:Y:S06]  /*1150*/  F2F.F64.F32 R8, UR6 ;  /* 0x0000000600087d10 */ /* 0x000e2c0008201800 */
[----:B------:R-:W-:-:S08]  /*1160*/  DFMA R16, -R10, R14, 1 ;  /* 0x3ff000000a10742b */ /* 0x000fd0000000010e */
[----:B------:R-:W-:Y:S01]  /*1170*/  DFMA R14, R14, R16, R14 ;  /* 0x000000100e0e722b */ /* 0x000fe2000000000e */
[----:B0-----:R-:W-:-:S07]  /*1180*/  FSETP.GEU.AND P2, PT, |R9|, 6.5827683646048100446e-37, PT ;  /* 0x036000000900780b */ /* 0x001fce0003f4e200 */
[----:B------:R-:W-:-:S08]  /*1190*/  DMUL R16, R8, R14 ;  /* 0x0000000e08107228 */ /* 0x000fd00000000000 */
[----:B------:R-:W-:-:S08]  /*11a0*/  DFMA R2, -R10, R16, R8 ;  /* 0x000000100a02722b */ /* 0x000fd00000000108 */
[----:B------:R-:W-:-:S10]  /*11b0*/  DFMA R2, R14, R2, R16 ;  /* 0x000000020e02722b */ /* 0x000fd40000000010 */
[----:B------:R-:W-:-:S05]  /*11c0*/  FFMA R6, RZ, R11, R3 ;  /* 0x0000000bff067223 */ /* 0x000fca0000000003 */
[----:B------:R-:W-:-:S13]  /*11d0*/  FSETP.GT.AND P1, PT, |R6|, 1.469367938527859385e-39, PT ;  /* 0x001000000600780b */ /* 0x000fda0003f24200 */
[----:B------:R-:W-:Y:S05]  /*11e0*/  @P1 BRA P2, `(.L_x_11) ;  /* 0x0000000000081947 */ /* 0x000fea0001000000 */
[----:B------:R-:W-:-:S07]  /*11f0*/  MOV R14, 0x1210 ;  /* 0x00001210000e7802 */ /* 0x000fce0000000f00 */
[----:B------:R-:W-:Y:S05]  /*1200*/  CALL.REL.NOINC `($__internal_0_$__cuda_sm20_div_rn_f64_full) ;  /* 0x0000000000147944 */ /* 0x000fea0003c00000 */
.L_x_11:
[----:B------:R-:W0:Y:S02]  /*1210*/  F2F.F64.F32 R4, R0 ;  /* 0x0000000000047310 */ /* 0x000e240000201800 */
[----:B0-----:R-:W-:-:S10]  /*1220*/  DMUL R4, R4, R2 ;  /* 0x0000000204047228 */ /* 0x001fd40000000000 */
[----:B------:R-:W0:Y:S02]  /*1230*/  F2F.F32.F64 R5, R4 ;  /* 0x0000000400057310 */ /* 0x000e240000301000 */
[----:B0-----:R-:W-:Y:S01]  /*1240*/  STG.E desc[UR4][R12.64], R5 ;  /* 0x000000050c007986 */ /* 0x001fe2000c101904 */
[----:B------:R-:W-:Y:S05]  /*1250*/  EXIT ;  /* 0x000000000000794d */ /* 0x000fea0003800000 */
        .weak           $__internal_0_$__cuda_sm20_div_rn_f64_full
        .type           $__internal_0_$__cuda_sm20_div_rn_f64_full,@function
        .size           $__internal_0_$__cuda_sm20_div_rn_f64_full,($__internal_1_$__cuda_sm3x_div_rn_noftz_f32_slowpath - $__internal_0_$__cuda_sm20_div_rn_f64_full)
$__internal_0_$__cuda_sm20_div_rn_f64_full:
[C---:B------:R-:W-:Y:S01]  /*1260*/  FSETP.GEU.AND P0, PT, |R11|.reuse, 1.469367938527859385e-39, PT ;  /* 0x001000000b00780b */ /* 0x040fe20003f0e200 */
[----:B------:R-:W-:Y:S01]  /*1270*/  IMAD.MOV.U32 R5, RZ, RZ, R11 ;  /* 0x000000ffff057224 */ /* 0x000fe200078e000b */
[C---:B------:R-:W-:Y:S01]  /*1280*/  LOP3.LUT R2, R11.reuse, 0x800fffff, RZ, 0xc0, !PT ;  /* 0x800fffff0b027812 */ /* 0x040fe200078ec0ff */
[----:B------:R-:W-:Y:S01]  /*1290*/  IMAD.MOV.U32 R18, RZ, RZ, 0x1 ;  /* 0x00000001ff127424 */ /* 0x000fe200078e00ff */
[-C--:B------:R-:W-:Y:S02]  /*12a0*/  MOV R4, R10.reuse ;  /* 0x0000000a00047202 */ /* 0x080fe40000000f00 */
[----:B------:R-:W-:Y:S02]  /*12b0*/  LOP3.LUT R3, R2, 0x3ff00000, RZ, 0xfc, !PT ;  /* 0x3ff0000002037812 */ /* 0x000fe400078efcff */
[----:B------:R-:W-:Y:S02]  /*12c0*/  MOV R2, R10 ;  /* 0x0000000a00027202 */ /* 0x000fe40000000f00 */
[----:B------:R-:W-:-:S02]  /*12d0*/  LOP3.LUT R17, R11, 0x7ff00000, RZ, 0xc0, !PT ;  /* 0x7ff000000b117812 */ /* 0x000fc400078ec0ff */
[----:B------:R-:W-:Y:S01]  /*12e0*/  LOP3.LUT R16, R9, 0x7ff00000, RZ, 0xc0, !PT ;  /* 0x7ff0000009107812 */ /* 0x000fe200078ec0ff */
[----:B------:R-:W-:Y:S01]  /*12f0*/  @!P0 DMUL R2, R4, 8.98846567431157953865e+307 ;  /* 0x7fe0000004028828 */ /* 0x000fe20000000000 */
[----:B------:R-:W-:Y:S02]  /*1300*/  MOV R15, 0x1ca00000 ;  /* 0x1ca00000000f7802 */ /* 0x000fe40000000f00 */
[----:B------:R-:W-:Y:S01]  /*1310*/  ISETP.GE.U32.AND P1, PT, R16, R17, PT ;  /* 0x000000111000720c */ /* 0x000fe20003f26070 */
[----:B------:R-:W-:Y:S02]  /*1320*/  IMAD.MOV.U32 R23, RZ, RZ, R16 ;  /* 0x000000ffff177224 */ /* 0x000fe400078e0010 */
[----:B------:R-:W0:Y:S02]  /*1330*/  MUFU.RCP64H R19, R3 ;  /* 0x0000000300137308 */ /* 0x000e240000001800 */
[----:B0-----:R-:W-:-:S08]  /*1340*/  DFMA R6, R18, -R2, 1 ;  /* 0x3ff000001206742b */ /* 0x001fd00000000802 */
[----:B------:R-:W-:-:S08]  /*1350*/  DFMA R6, R6, R6, R6 ;  /* 0x000000060606722b */ /* 0x000fd00000000006 */
[----:B------:R-:W-:Y:S01]  /*1360*/  DFMA R18, R18, R6, R18 ;  /* 0x000000061212722b */ /* 0x000fe20000000012 */
[----:B------:R-:W-:Y:S02]  /*1370*/  SEL R7, R15, 0x63400000, !P1 ;  /* 0x634000000f077807 */ /* 0x000fe40004800000 */
[----:B------:R-:W-:Y:S02]  /*1380*/  FSETP.GEU.AND P1, PT, |R9|, 1.469367938527859385e-39, PT ;  /* 0x001000000900780b */ /* 0x000fe40003f2e200 */
[----:B------:R-:W-:-:S03]  /*1390*/  LOP3.LUT R7, R7, 0x800fffff, R9, 0xf8, !PT ;  /* 0x800fffff07077812 */ /* 0x000fc600078ef809 */
[----:B------:R-:W-:Y:S01]  /*13a0*/  DFMA R10, R18, -R2, 1 ;  /* 0x3ff00000120a742b */ /* 0x000fe20000000802 */
[----:B------:R-:W-:-:S07]  /*13b0*/  MOV R6, R8 ;  /* 0x0000000800067202 */ /* 0x000fce0000000f00 */
[----:B------:R-:W-:Y:S01]  /*13c0*/  DFMA R10, R18, R10, R18 ;  /* 0x0000000a120a722b */ /* 0x000fe20000000012 */
[----:B------:R-:W-:Y:S10]  /*13d0*/  @P1 BRA `(.L_x_12) ;  /* 0x0000000000201947 */ /* 0x000ff40003800000 */
[----:B------:R-:W-:Y:S01]  /*13e0*/  LOP3.LUT R19, R5, 0x7ff00000, RZ, 0xc0, !PT ;  /* 0x7ff0000005137812 */ /* 0x000fe200078ec0ff */
[----:B------:R-:W-:-:S03]  /*13f0*/  IMAD.MOV.U32 R18, RZ, RZ, RZ ;  /* 0x000000ffff127224 */ /* 0x000fc600078e00ff */
[----:B------:R-:W-:-:S04]  /*1400*/  ISETP.GE.U32.AND P1, PT, R16, R19, PT ;  /* 0x000000131000720c */ /* 0x000fc80003f26070 */
[----:B------:R-:W-:-:S04]  /*1410*/  SEL R19, R15, 0x63400000, !P1 ;  /* 0x634000000f137807 */ /* 0x000fc80004800000 */
[----:B------:R-:W-:-:S04]  /*1420*/  LOP3.LUT R19, R19, 0x80000000, R9, 0xf8, !PT ;  /* 0x8000000013137812 */ /* 0x000fc800078ef809 */
[----:B------:R-:W-:-:S06]  /*1430*/  LOP3.LUT R19, R19, 0x100000, RZ, 0xfc, !PT ;  /* 0x0010000013137812 */ /* 0x000fcc00078efcff */
[----:B------:R-:W-:-:S10]  /*1440*/  DFMA R6, R6, 2, -R18 ;  /* 0x400000000606782b */ /* 0x000fd40000000812 */
[----:B------:R-:W-:-:S07]  /*1450*/  LOP3.LUT R23, R7, 0x7ff00000, RZ, 0xc0, !PT ;  /* 0x7ff0000007177812 */ /* 0x000fce00078ec0ff */
.L_x_12:
[----:B------:R-:W-:Y:S01]  /*1460*/  MOV R22, R17 ;  /* 0x0000001100167202 */ /* 0x000fe20000000f00 */
[----:B------:R-:W-:Y:S01]  /*1470*/  VIADD R17, R23, 0xffffffff ;  /* 0xffffffff17117836 */ /* 0x000fe20000000000 */
[----:B------:R-:W-:Y:S01]  /*1480*/  @!P0 LOP3.LUT R22, R3, 0x7ff00000, RZ, 0xc0, !PT ;  /* 0x7ff0000003168812 */ /* 0x000fe200078ec0ff */
[----:B------:R-:W-:-:S03]  /*1490*/  DMUL R18, R10, R6 ;  /* 0x000000060a127228 */ /* 0x000fc60000000000 */
[----:B------:R-:W-:Y:S02]  /*14a0*/  IADD3 R24, PT, PT, R22, -0x1, RZ ;  /* 0xffffffff16187810 */ /* 0x000fe40007ffe0ff */
[----:B------:R-:W-:-:S03]  /*14b0*/  ISETP.GT.U32.AND P0, PT, R17, 0x7feffffe, PT ;  /* 0x7feffffe1100780c */ /* 0x000fc60003f04070 */
[----:B------:R-:W-:Y:S01]  /*14c0*/  DFMA R20, R18, -R2, R6 ;  /* 0x800000021214722b */ /* 0x000fe20000000006 */
[----:B------:R-:W-:-:S07]  /*14d0*/  ISETP.GT.U32.OR P0, PT, R24, 0x7feffffe, P0 ;  /* 0x7feffffe1800780c */ /* 0x000fce0000704470 */
[----:B------:R-:W-:-:S06]  /*14e0*/  DFMA R10, R10, R20, R18 ;  /* 0x000000140a0a722b */ /* 0x000fcc0000000012 */
[----:B------:R-:W-:Y:S05]  /*14f0*/  @P0 BRA `(.L_x_13) ;  /* 0x00000000006c0947 */ /* 0x000fea0003800000 */
[----:B------:R-:W-:-:S04]  /*1500*/  LOP3.LUT R9, R5, 0x7ff00000, RZ, 0xc0, !PT ;  /* 0x7ff0000005097812 */ /* 0x000fc800078ec0ff */
[CC--:B------:R-:W-:Y:S02]  /*1510*/  VIADDMNMX R8, R16.reuse, -R9.reuse, 0xb9600000, !PT ;  /* 0xb960000010087446 */ /* 0x0c0fe40007800909 */
[----:B------:R-:W-:Y:S02]  /*1520*/  ISETP.GE.U32.AND P0, PT, R16, R9, PT ;  /* 0x000000091000720c */ /* 0x000fe40003f06070 */
[----:B------:R-:W-:Y:S02]  /*1530*/  VIMNMX R8, PT, PT, R8, 0x46a00000, PT ;  /* 0x46a0000008087848 */ /* 0x000fe40003fe0100 */
[----:B------:R-:W-:-:S05]  /*1540*/  SEL R15, R15, 0x63400000, !P0 ;  /* 0x634000000f0f7807 */ /* 0x000fca0004000000 */
[----:B------:R-:W-:Y:S02]  /*1550*/  IMAD.IADD R15, R8, 0x1, -R15 ;  /* 0x00000001080f7824 */ /* 0x000fe400078e0a0f */
[----:B------:R-:W-:-:S03]  /*1560*/  IMAD.MOV.U32 R8, RZ, RZ, RZ ;  /* 0x000000ffff087224 */ /* 0x000fc600078e00ff */
[----:B------:R-:W-:-:S06]  /*1570*/  IADD3 R9, PT, PT, R15, 0x7fe00000, RZ ;  /* 0x7fe000000f097810 */ /* 0x000fcc0007ffe0ff */
[----:B------:R-:W-:-:S10]  /*1580*/  DMUL R16, R10, R8 ;  /* 0x000000080a107228 */ /* 0x000fd40000000000 */
[----:B------:R-:W-:-:S13]  /*1590*/  FSETP.GTU.AND P0, PT, |R17|, 1.469367938527859385e-39, PT ;  /* 0x001000001100780b */ /* 0x000fda0003f0c200 */
[----:B------:R-:W-:Y:S05]  /*15a0*/  @P0 BRA `(.L_x_14) ;  /* 0x0000000000940947 */ /* 0x000fea0003800000 */
[----:B------:R-:W-:Y:S01]  /*15b0*/  DFMA R2, R10, -R2, R6 ;  /* 0x800000020a02722b */ /* 0x000fe20000000006 */
[----:B------:R-:W-:-:S09]  /*15c0*/  MOV R8, RZ ;  /* 0x000000ff00087202 */ /* 0x000fd20000000f00 */
[C---:B------:R-:W-:Y:S02]  /*15d0*/  FSETP.NEU.AND P0, PT, R3.reuse, RZ, PT ;  /* 0x000000ff0300720b */ /* 0x040fe40003f0d000 */
[----:B------:R-:W-:-:S04]  /*15e0*/  LOP3.LUT R5, R3, 0x80000000, R5, 0x48, !PT ;  /* 0x8000000003057812 */ /* 0x000fc800078e4805 */
[----:B------:R-:W-:-:S07]  /*15f0*/  LOP3.LUT R9, R5, R9, RZ, 0xfc, !PT ;  /* 0x0000000905097212 */ /* 0x000fce00078efcff */
[----:B------:R-:W-:Y:S05]  /*1600*/  @!P0 BRA `(.L_x_14) ;  /* 0x00000000007c8947 */ /* 0x000fea0003800000 */
[----:B------:R-:W-:Y:S01]  /*1610*/  IMAD.MOV R3, RZ, RZ, -R15 ;  /* 0x000000ffff037224 */ /* 0x000fe200078e0a0f */
[----:B------:R-:W-:Y:S01]  /*1620*/  MOV R2, RZ ;  /* 0x000000ff00027202 */ /* 0x000fe20000000f00 */
[----:B------:R-:W-:Y:S01]  /*1630*/  DMUL.RP R8, R10, R8 ;  /* 0x000000080a087228 */ /* 0x000fe20000008000 */
[----:B------:R-:W-:-:S04]  /*1640*/  IADD3 R15, PT, PT, -R15, -0x43300000, RZ ;  /* 0xbcd000000f0f7810 */ /* 0x000fc80007ffe1ff */
[----:B------:R-:W-:-:S05]  /*1650*/  DFMA R2, R16, -R2, R10 ;  /* 0x800000021002722b */ /* 0x000fca000000000a */
[----:B------:R-:W-:-:S05]  /*1660*/  LOP3.LUT R5, R9, R5, RZ, 0x3c, !PT ;  /* 0x0000000509057212 */ /* 0x000fca00078e3cff */
[----:B------:R-:W-:-:S04]  /*1670*/  FSETP.NEU.AND P0, PT, |R3|, R15, PT ;  /* 0x0000000f0300720b */ /* 0x000fc80003f0d200 */
[----:B------:R-:W-:Y:S02]  /*1680*/  FSEL R16, R8, R16, !P0 ;  /* 0x0000001008107208 */ /* 0x000fe40004000000 */
[----:B------:R-:W-:Y:S01]  /*1690*/  FSEL R17, R5, R17, !P0 ;  /* 0x0000001105117208 */ /* 0x000fe20004000000 */
[----:B------:R-:W-:Y:S06]  /*16a0*/  BRA `(.L_x_14) ;  /* 0x0000000000547947 */ /* 0x000fec0003800000 */
.L_x_13:
[----:B------:R-:W-:-:S14]  /*16b0*/  DSETP.NAN.AND P0, PT, R8, R8, PT ;  /* 0x000000080800722a */ /* 0x000fdc0003f08000 */
[----:B------:R-:W-:Y:S05]  /*16c0*/  @P0 BRA `(.L_x_15) ;  /* 0x0000000000440947 */ /* 0x000fea0003800000 */
[----:B------:R-:W-:-:S14]  /*16d0*/  DSETP.NAN.AND P0, PT, R4, R4, PT ;  /* 0x000000040400722a */ /* 0x000fdc0003f08000 */
[----:B------:R-:W-:Y:S05]  /*16e0*/  @P0 BRA `(.L_x_16) ;  /* 0x0000000000300947 */ /* 0x000fea0003800000 */
[----:B------:R-:W-:Y:S01]  /*16f0*/  ISETP.NE.AND P0, PT, R23, R22, PT ;  /* 0x000000161700720c */ /* 0x000fe20003f05270 */
[----:B------:R-:W-:Y:S01]  /*1700*/  IMAD.MOV.U32 R16, RZ, RZ, 0x0 ;  /* 0x00000000ff107424 */ /* 0x000fe200078e00ff */
[----:B------:R-:W-:-:S11]  /*1710*/  MOV R17, 0xfff80000 ;  /* 0xfff8000000117802 */ /* 0x000fd60000000f00 */
[----:B------:R-:W-:Y:S05]  /*1720*/  @!P0 BRA `(.L_x_14) ;  /* 0x0000000000348947 */ /* 0x000fea0003800000 */
[----:B------:R-:W-:Y:S02]  /*1730*/  ISETP.NE.AND P0, PT, R23, 0x7ff00000, PT ;  /* 0x7ff000001700780c */ /* 0x000fe40003f05270 */
[----:B------:R-:W-:Y:S02]  /*1740*/  LOP3.LUT R17, R9, 0x80000000, R5, 0x48, !PT ;  /* 0x8000000009117812 */ /* 0x000fe400078e4805 */
[----:B------:R-:W-:-:S13]  /*1750*/  ISETP.EQ.OR P0, PT, R22, RZ, !P0 ;  /* 0x000000ff1600720c */ /* 0x000fda0004702670 */
[----:B------:R-:W-:Y:S01]  /*1760*/  @P0 LOP3.LUT R2, R17, 0x7ff00000, RZ, 0xfc, !PT ;  /* 0x7ff0000011020812 */ /* 0x000fe200078efcff */
[----:B------:R-:W-:Y:S01]  /*1770*/  @!P0 IMAD.MOV.U32 R16, RZ, RZ, RZ ;  /* 0x000000ffff108224 */ /* 0x000fe200078e00ff */
[----:B------:R-:W-:-:S03]  /*1780*/  @P0 MOV R16, RZ ;  /* 0x000000ff00100202 */ /* 0x000fc60000000f00 */
[----:B------:R-:W-:Y:S01]  /*1790*/  @P0 IMAD.MOV.U32 R17, RZ, RZ, R2 ;  /* 0x000000ffff110224 */ /* 0x000fe200078e0002 */
[----:B------:R-:W-:Y:S06]  /*17a0*/  BRA `(.L_x_14) ;  /* 0x0000000000147947 */ /* 0x000fec0003800000 */
.L_x_16:
[----:B------:R-:W-:Y:S02]  /*17b0*/  LOP3.LUT R17, R5, 0x80000, RZ, 0xfc, !PT ;  /* 0x0008000005117812 */ /* 0x000fe400078efcff */
[----:B------:R-:W-:Y:S01]  /*17c0*/  MOV R16, R4 ;  /* 0x0000000400107202 */ /* 0x000fe20000000f00 */
[----:B------:R-:W-:Y:S06]  /*17d0*/  BRA `(.L_x_14) ;  /* 0x0000000000087947 */ /* 0x000fec0003800000 */
.L_x_15:
[----:B------:R-:W-:Y:S01]  /*17e0*/  LOP3.LUT R17, R9, 0x80000, RZ, 0xfc, !PT ;  /* 0x0008000009117812 */ /* 0x000fe200078efcff */
[----:B------:R-:W-:-:S07]  /*17f0*/  IMAD.MOV.U32 R16, RZ, RZ, R8 ;  /* 0x000000ffff107224 */ /* 0x000fce00078e0008 */
.L_x_14:
[----:B------:R-:W-:Y:S01]  /*1800*/  MOV R15, 0x0 ;  /* 0x00000000000f7802 */ /* 0x000fe20000000f00 */
[----:B------:R-:W-:Y:S01]  /*1810*/  IMAD.MOV.U32 R3, RZ, RZ, R17 ;  /* 0x000000ffff037224 */ /* 0x000fe200078e0011 */
[----:B------:R-:W-:Y:S02]  /*1820*/  MOV R2, R16 ;  /* 0x0000001000027202 */ /* 0x000fe40000000f00 */
[----:B------:R-:W-:Y:S05]  /*1830*/  RET.REL.NODEC R14 `(_Z20calc_beta_err_kernelP6float2PfiS0_ffS1_S1_i) ;  /* 0xffffffe40ef07950 */ /* 0x000fea0003c3ffff */
        .weak           $__internal_1_$__cuda_sm3x_div_rn_noftz_f32_slowpath
        .type           $__internal_1_$__cuda_sm3x_div_rn_noftz_f32_slowpath,@function
        .size           $__internal_1_$__cuda_sm3x_div_rn_noftz_f32_slowpath,(.L_x_30 - $__internal_1_$__cuda_sm3x_div_rn_noftz_f32_slowpath)
$__internal_1_$__cuda_sm3x_div_rn_noftz_f32_slowpath:
[----:B------:R-:W-:Y:S01]  /*1840*/  SHF.R.U32.HI R18, RZ, 0x17, R3 ;  /* 0x00000017ff127819 */ /* 0x000fe20000011603 */
[----:B------:R-:W-:Y:S01]  /*1850*/  BSSY.RECONVERGENT B2, `(.L_x_17) ;  /* 0x0000062000027945 */ /* 0x000fe20003800200 */
[----:B------:R-:W-:Y:S02]  /*1860*/  SHF.R.U32.HI R23, RZ, 0x17, R0 ;  /* 0x00000017ff177819 */ /* 0x000fe40000011600 */
[----:B------:R-:W-:Y:S02]  /*1870*/  LOP3.LUT R18, R18, 0xff, RZ, 0xc0, !PT ;  /* 0x000000ff12127812 */ /* 0x000fe400078ec0ff */
[----:B------:R-:W-:-:S03]  /*1880*/  LOP3.LUT R23, R23, 0xff, RZ, 0xc0, !PT ;  /* 0x000000ff17177812 */ /* 0x000fc600078ec0ff */
[----:B------:R-:W-:Y:S01]  /*1890*/  VIADD R20, R18, 0xffffffff ;  /* 0xffffffff12147836 */ /* 0x000fe20000000000 */
[----:B------:R-:W-:-:S04]  /*18a0*/  IADD3 R22, PT, PT, R23, -0x1, RZ ;  /* 0xffffffff17167810 */ /* 0x000fc80007ffe0ff */
[----:B------:R-:W-:-:S04]  /*18b0*/  ISETP.GT.U32.AND P0, PT, R20, 0xfd, PT ;  /* 0x000000fd1400780c */ /* 0x000fc80003f04070 */
[----:B------:R-:W-:-:S13]  /*18c0*/  ISETP.GT.U32.OR P0, PT, R22, 0xfd, P0 ;  /* 0x000000fd1600780c */ /* 0x000fda0000704470 */
[----:B------:R-:W-:Y:S01]  /*18d0*/  @!P0 IMAD.MOV.U32 R19, RZ, RZ, RZ ;  /* 0x000000ffff138224 */ /* 0x000fe200078e00ff */
[----:B------:R-:W-:Y:S06]  /*18e0*/  @!P0 BRA `(.L_x_18) ;  /* 0x00000000005c8947 */ /* 0x000fec0003800000 */
[----:B------:R-:W-:Y:S02]  /*18f0*/  FSETP.GTU.FTZ.AND P0, PT, |R0|, +INF , PT ;  /* 0x7f8000000000780b */ /* 0x000fe40003f1c200 */
[----:B------:R-:W-:-:S04]  /*1900*/  FSETP.GTU.FTZ.AND P1, PT, |R3|, +INF , PT ;  /* 0x7f8000000300780b */ /* 0x000fc80003f3c200 */
[----:B------:R-:W-:-:S13]  /*1910*/  PLOP3.LUT P0, PT, P0, P1, PT, 0xf8, 0x8f ;  /* 0x00000000008f781c */ /* 0x000fda0000703f70 */
[----:B------:R-:W-:Y:S05]  /*1920*/  @P0 BRA `(.L_x_19) ;  /* 0x00000004004c0947 */ /* 0x000fea0003800000 */
[----:B------:R-:W-:-:S13]  /*1930*/  LOP3.LUT P0, RZ, R3, 0x7fffffff, R0, 0xc8, !PT ;  /* 0x7fffffff03ff7812 */ /* 0x000fda000780c800 */
[----:B------:R-:W-:Y:S05]  /*1940*/  @!P0 BRA `(.L_x_20) ;  /* 0x00000004003c8947 */ /* 0x000fea0003800000 */
[C---:B------:R-:W-:Y:S02]  /*1950*/  FSETP.NEU.FTZ.AND P3, PT, |R0|.reuse, +INF , PT ;  /* 0x7f8000000000780b */ /* 0x040fe40003f7d200 */
[----:B------:R-:W-:Y:S02]  /*1960*/  FSETP.NEU.FTZ.AND P1, PT, |R3|, +INF , PT ;  /* 0x7f8000000300780b */ /* 0x000fe40003f3d200 */
[----:B------:R-:W-:-:S11]  /*1970*/  FSETP.NEU.FTZ.AND P0, PT, |R0|, +INF , PT ;  /* 0x7f8000000000780b */ /* 0x000fd60003f1d200 */
[----:B------:R-:W-:Y:S05]  /*1980*/  @!P1 BRA !P3, `(.L_x_20) ;  /* 0x00000004002c9947 */ /* 0x000fea0005800000 */
[----:B------:R-:W-:-:S04]  /*1990*/  LOP3.LUT P3, RZ, R0, 0x7fffffff, RZ, 0xc0, !PT ;  /* 0x7fffffff00ff7812 */ /* 0x000fc8000786c0ff */
[----:B------:R-:W-:-:S13]  /*19a0*/  PLOP3.LUT P1, PT, P1, P3, PT, 0x2f, 0xf2 ;  /* 0x0000000000f2781c */ /* 0x000fda0000f26577 */
[----:B------:R-:W-:Y:S05]  /*19b0*/  @P1 BRA `(.L_x_21) ;  /* 0x0000000400181947 */ /* 0x000fea0003800000 */
[----:B------:R-:W-:-:S04]  /*19c0*/  LOP3.LUT P1, RZ, R3, 0x7fffffff, RZ, 0xc0, !PT ;  /* 0x7fffffff03ff7812 */ /* 0x000fc8000782c0ff */
[----:B------:R-:W-:-:S13]  /*19d0*/  PLOP3.LUT P0, PT, P0, P1, PT, 0x2f, 0xf2 ;  /* 0x0000000000f2781c */ /* 0x000fda0000702577 */
[----:B------:R-:W-:Y:S05]  /*19e0*/  @P0 BRA `(.L_x_22) ;  /* 0x0000000400000947 */ /* 0x000fea0003800000 */
[----:B------:R-:W-:Y:S02]  /*19f0*/  ISETP.GE.AND P0, PT, R22, RZ, PT ;  /* 0x000000ff1600720c */ /* 0x000fe40003f06270 */
[----:B------:R-:W-:-:S11]  /*1a00*/  ISETP.GE.AND P1, PT, R20, RZ, PT ;  /* 0x000000ff1400720c */ /* 0x000fd60003f26270 */
[----:B------:R-:W-:Y:S01]  /*1a10*/  @P0 MOV R19, RZ ;  /* 0x000000ff00130202 */ /* 0x000fe20000000f00 */
[----:B------:R-:W-:Y:S02]  /*1a20*/  @!P0 IMAD.MOV.U32 R19, RZ, RZ, -0x40 ;  /* 0xffffffc0ff138424 */ /* 0x000fe400078e00ff */
[----:B------:R-:W-:Y:S01]  /*1a30*/  @!P0 FFMA R0, R0, 1.84467440737095516160e+19, RZ ;  /* 0x5f80000000008823 */ /* 0x000fe200000000ff */
[----:B------:R-:W-:Y:S02]  /*1a40*/  @!P1 FFMA R3, R3, 1.84467440737095516160e+19, RZ ;  /* 0x5f80000003039823 */ /* 0x000fe400000000ff */
[----:B------:R-:W-:-:S07]  /*1a50*/  @!P1 IADD3 R19, PT, PT, R19, 0x40, RZ ;  /* 0x0000004013139810 */ /* 0x000fce0007ffe0ff */
.L_x_18:
[----:B------:R-:W-:Y:S01]  /*1a60*/  LEA R20, R18, 0xc0800000, 0x17 ;  /* 0xc080000012147811 */ /* 0x000fe200078eb8ff */
[----:B------:R-:W-:Y:S01]  /*1a70*/  BSSY.RECONVERGENT B3, `(.L_x_23) ;  /* 0x0000036000037945 */ /* 0x000fe20003800200 */
[----:B------:R-:W-:-:S03]  /*1a80*/  IADD3 R23, PT, PT, R23, -0x7f, RZ ;  /* 0xffffff8117177810 */ /* 0x000fc60007ffe0ff */
[----:B------:R-:W-:Y:S02]  /*1a90*/  IMAD.IADD R24, R3, 0x1, -R20 ;  /* 0x0000000103187824 */ /* 0x000fe400078e0a14 */
[----:B------:R-:W-:Y:S02]  /*1aa0*/  IMAD R0, R23, -0x800000, R0 ;  /* 0xff80000017007824 */ /* 0x000fe400078e0200 */
[----:B------:R-:W0:Y:S01]  /*1ab0*/  MUFU.RCP R20, R24 ;  /* 0x0000001800147308 */ /* 0x000e220000001000 */
[----:B------:R-:W-:-:S04]  /*1ac0*/  FADD.FTZ R3, -R24, -RZ ;  /* 0x800000ff18037221 */ /* 0x000fc80000010100 */
[----:B0-----:R-:W-:-:S04]  /*1ad0*/  FFMA R25, R20, R3, 1 ;  /* 0x3f80000014197423 */ /* 0x001fc80000000003 */
[----:B------:R-:W-:-:S04]  /*1ae0*/  FFMA R25, R20, R25, R20 ;  /* 0x0000001914197223 */ /* 0x000fc80000000014 */
[----:B------:R-:W-:-:S04]  /*1af0*/  FFMA R20, R0, R25, RZ ;  /* 0x0000001900147223 */ /* 0x000fc800000000ff */
[----:B------:R-:W-:-:S04]  /*1b00*/  FFMA R22, R3, R20, R0 ;  /* 0x0000001403167223 */ /* 0x000fc80000000000 */
[----:B------:R-:W-:Y:S01]  /*1b10*/  FFMA R22, R25, R22, R20 ;  /* 0x0000001619167223 */ /* 0x000fe20000000014 */
[----:B------:R-:W-:-:S03]  /*1b20*/  IADD3 R20, PT, PT, R23, 0x7f, -R18 ;  /* 0x0000007f17147810 */ /* 0x000fc60007ffe812 */
[----:B------:R-:W-:Y:S02]  /*1b30*/  FFMA R3, R3, R22, R0 ;  /* 0x0000001603037223 */ /* 0x000fe40000000000 */
[----:B------:R-:W-:Y:S02]  /*1b40*/  IMAD.IADD R19, R20, 0x1, R19 ;  /* 0x0000000114137824 */ /* 0x000fe400078e0213 */
[----:B------:R-:W-:-:S05]  /*1b50*/  FFMA R0, R25, R3, R22 ;  /* 0x0000000319007223 */ /* 0x000fca0000000016 */
[----:B------:R-:W-:-:S04]  /*1b60*/  SHF.R.U32.HI R18, RZ, 0x17, R0 ;  /* 0x00000017ff127819 */ /* 0x000fc80000011600 */
[----:B------:R-:W-:-:S04]  /*1b70*/  LOP3.LUT R18, R18, 0xff, RZ, 0xc0, !PT ;  /* 0x000000ff12127812 */ /* 0x000fc800078ec0ff */
[----:B------:R-:W-:-:S05]  /*1b80*/  IADD3 R18, PT, PT, R18, R19, RZ ;  /* 0x0000001312127210 */ /* 0x000fca0007ffe0ff */
[----:B------:R-:W-:-:S05]  /*1b90*/  VIADD R20, R18, 0xffffffff ;  /* 0xffffffff12147836 */ /* 0x000fca0000000000 */
[----:B------:R-:W-:-:S13]  /*1ba0*/  ISETP.GE.U32.AND P0, PT, R20, 0xfe, PT ;  /* 0x000000fe1400780c */ /* 0x000fda0003f06070 */
[----:B------:R-:W-:Y:S05]  /*1bb0*/  @!P0 BRA `(.L_x_24) ;  /* 0x0000000000808947 */ /* 0x000fea0003800000 */
[----:B------:R-:W-:-:S13]  /*1bc0*/  ISETP.GT.AND P0, PT, R18, 0xfe, PT ;  /* 0x000000fe1200780c */ /* 0x000fda0003f04270 */
[----:B------:R-:W-:Y:S05]  /*1bd0*/  @P0 BRA `(.L_x_25) ;  /* 0x00000000006c0947 */ /* 0x000fea0003800000 */
[----:B------:R-:W-:-:S13]  /*1be0*/  ISETP.GE.AND P0, PT, R18, 0x1, PT ;  /* 0x000000011200780c */ /* 0x000fda0003f06270 */
[----:B------:R-:W-:Y:S05]  /*1bf0*/  @P0 BRA `(.L_x_26) ;  /* 0x0000000000740947 */ /* 0x000fea0003800000 */
[----:B------:R-:W-:Y:S02]  /*1c00*/  ISETP.GE.AND P0, PT, R18, -0x18, PT ;  /* 0xffffffe81200780c */ /* 0x000fe40003f06270 */
[----:B------:R-:W-:-:S11]  /*1c10*/  LOP3.LUT R0, R0, 0x80000000, RZ, 0xc0, !PT ;  /* 0x8000000000007812 */ /* 0x000fd600078ec0ff */
[----:B------:R-:W-:Y:S05]  /*1c20*/  @!P0 BRA `(.L_x_26) ;  /* 0x0000000000688947 */ /* 0x000fea0003800000 */
[CCC-:B------:R-:W-:Y:S01]  /*1c30*/  FFMA.RZ R19, R25.reuse, R3.reuse, R22.reuse ;  /* 0x0000000319137223 */ /* 0x1c0fe2000000c016 */
[CCC-:B------:R-:W-:Y:S01]  /*1c40*/  FFMA.RP R20, R25.reuse, R3.reuse, R22.reuse ;  /* 0x0000000319147223 */ /* 0x1c0fe20000008016 */
[----:B------:R-:W-:Y:S01]  /*1c50*/  FFMA.RM R3, R25, R3, R22 ;  /* 0x0000000319037223 */ /* 0x000fe20000004016 */
[C---:B------:R-:W-:Y:S02]  /*1c60*/  IADD3 R22, PT, PT, R18.reuse, 0x20, RZ ;  /* 0x0000002012167810 */ /* 0x040fe40007ffe0ff */
[----:B------:R-:W-:Y:S02]  /*1c70*/  LOP3.LUT R19, R19, 0x7fffff, RZ, 0xc0, !PT ;  /* 0x007fffff13137812 */ /* 0x000fe400078ec0ff */
[C---:B------:R-:W-:Y:S02]  /*1c80*/  ISETP.NE.AND P3, PT, R18.reuse, RZ, PT ;  /* 0x000000ff1200720c */ /* 0x040fe40003f65270 */
[----:B------:R-:W-:Y:S02]  /*1c90*/  LOP3.LUT R19, R19, 0x800000, RZ, 0xfc, !PT ;  /* 0x0080000013137812 */ /* 0x000fe400078efcff */
[----:B------:R-:W-:Y:S01]  /*1ca0*/  ISETP.NE.AND P1, PT, R18, RZ, PT ;  /* 0x000000ff1200720c */ /* 0x000fe20003f25270 */
[----:B------:R-:W-:Y:S01]  /*1cb0*/  IMAD.MOV R18, RZ, RZ, -R18 ;  /* 0x000000ffff127224 */ /* 0x000fe200078e0a12 */
[----:B------:R-:W-:-:S02]  /*1cc0*/  SHF.L.U32 R22, R19, R22, RZ ;  /* 0x0000001613167219 */ /* 0x000fc400000006ff */
[----:B------:R-:W-:Y:S02]  /*1cd0*/  FSETP.NEU.FTZ.AND P0, PT, R20, R3, PT ;  /* 0x000000031400720b */ /* 0x000fe40003f1d000 */
[----:B------:R-:W-:Y:S02]  /*1ce0*/  SEL R18, R18, RZ, P3 ;  /* 0x000000ff12127207 */ /* 0x000fe40001800000 */
[----:B------:R-:W-:Y:S02]  /*1cf0*/  ISETP.NE.AND P1, PT, R22, RZ, P1 ;  /* 0x000000ff1600720c */ /* 0x000fe40000f25270 */
[----:B------:R-:W-:Y:S02]  /*1d00*/  SHF.R.U32.HI R18, RZ, R18, R19 ;  /* 0x00000012ff127219 */ /* 0x000fe40000011613 */
[----:B------:R-:W-:Y:S02]  /*1d10*/  PLOP3.LUT P0, PT, P0, P1, PT, 0xf8, 0x8f ;  /* 0x00000000008f781c */ /* 0x000fe40000703f70 */
[----:B------:R-:W-:-:S02]  /*1d20*/  SHF.R.U32.HI R20, RZ, 0x1, R18 ;  /* 0x00000001ff147819 */ /* 0x000fc40000011612 */
[----:B------:R-:W-:-:S04]  /*1d30*/  SEL R3, RZ, 0x1, !P0 ;  /* 0x00000001ff037807 */ /* 0x000fc80004000000 */
[----:B------:R-:W-:-:S04]  /*1d40*/  LOP3.LUT R3, R3, 0x1, R20, 0xf8, !PT ;  /* 0x0000000103037812 */ /* 0x000fc800078ef814 */
[----:B------:R-:W-:-:S04]  /*1d50*/  LOP3.LUT R3, R3, R18, RZ, 0xc0, !PT ;  /* 0x0000001203037212 */ /* 0x000fc800078ec0ff */
[----:B------:R-:W-:-:S04]  /*1d60*/  IADD3 R3, PT, PT, R20, R3, RZ ;  /* 0x0000000314037210 */ /* 0x000fc80007ffe0ff */
[----:B------:R-:W-:Y:S01]  /*1d70*/  LOP3.LUT R0, R3, R0, RZ, 0xfc, !PT ;  /* 0x0000000003007212 */ /* 0x000fe200078efcff */
[----:B------:R-:W-:Y:S06]  /*1d80*/  BRA `(.L_x_26) ;  /* 0x0000000000107947 */ /* 0x000fec0003800000 */
.L_x_25:
[----:B------:R-:W-:-:S04]  /*1d90*/  LOP3.LUT R0, R0, 0x80000000, RZ, 0xc0, !PT ;  /* 0x8000000000007812 */ /* 0x000fc800078ec0ff */
[----:B------:R-:W-:Y:S01]  /*1da0*/  LOP3.LUT R0, R0, 0x7f800000, RZ, 0xfc, !PT ;  /* 0x7f80000000007812 */ /* 0x000fe200078efcff */
[----:B------:R-:W-:Y:S06]  /*1db0*/  BRA `(.L_x_26) ;  /* 0x0000000000047947 */ /* 0x000fec0003800000 */
.L_x_24:
[----:B------:R-:W-:-:S07]  /*1dc0*/  IMAD R0, R19, 0x800000, R0 ;  /* 0x0080000013007824 */ /* 0x000fce00078e0200 */
.L_x_26:
[----:B------:R-:W-:Y:S05]  /*1dd0*/  BSYNC.RECONVERGENT B3 ;  /* 0x0000000000037941 */ /* 0x000fea0003800200 */
.L_x_23:
[----:B------:R-:W-:Y:S05]  /*1de0*/  BRA `(.L_x_27) ;  /* 0x0000000000207947 */ /* 0x000fea0003800000 */
.L_x_22:
[----:B------:R-:W-:-:S04]  /*1df0*/  LOP3.LUT R0, R3, 0x80000000, R0, 0x48, !PT ;  /* 0x8000000003007812 */ /* 0x000fc800078e4800 */
[----:B------:R-:W-:Y:S01]  /*1e00*/  LOP3.LUT R0, R0, 0x7f800000, RZ, 0xfc, !PT ;  /* 0x7f80000000007812 */ /* 0x000fe200078efcff */
[----:B------:R-:W-:Y:S06]  /*1e10*/  BRA `(.L_x_27) ;  /* 0x0000000000147947 */ /* 0x000fec0003800000 */
.L_x_21:
[----:B------:R-:W-:Y:S01]  /*1e20*/  LOP3.LUT R0, R3, 0x80000000, R0, 0x48, !PT ;  /* 0x8000000003007812 */ /* 0x000fe200078e4800 */
[----:B------:R-:W-:Y:S06]  /*1e30*/  BRA `(.L_x_27) ;  /* 0x00000000000c7947 */ /* 0x000fec0003800000 */
.L_x_20:
[----:B------:R-:W0:Y:S01]  /*1e40*/  MUFU.RSQ R0, -QNAN ;  /* 0xffc0000000007908 */ /* 0x000e220000001400 */
[----:B------:R-:W-:Y:S05]  /*1e50*/  BRA `(.L_x_27) ;  /* 0x0000000000047947 */ /* 0x000fea0003800000 */
.L_x_19:
[----:B------:R-:W-:-:S07]  /*1e60*/  FADD.FTZ R0, R0, R3 ;  /* 0x0000000300007221 */ /* 0x000fce0000010000 */
.L_x_27:
[----:B------:R-:W-:Y:S05]  /*1e70*/  BSYNC.RECONVERGENT B2 ;  /* 0x0000000000027941 */ /* 0x000fea0003800200 */
.L_x_17:
[----:B------:R-:W-:-:S04]  /*1e80*/  HFMA2 R3, -RZ, RZ, 0, 0 ;  /* 0x00000000ff037431 */ /* 0x000fc800000001ff */
[----:B0-----:R-:W-:Y:S05]  /*1e90*/  RET.REL.NODEC R2 `(_Z20calc_beta_err_kernelP6float2PfiS0_ffS1_S1_i) ;  /* 0xffffffe002587950 */ /* 0x001fea0003c3ffff */
.L_x_28:
[----:B------:R-:W-:-:S00]  /*1ea0*/  BRA `(.L_x_28) ;  /* 0xfffffffc00fc7947 */ /* 0x000fc0000383ffff */
[----:B------:R-:W-:-:S00]  /*1eb0*/  NOP ;  /* 0x0000000000007918 */ /* 0x000fc00000000000 */
        /* <DEDUP_REMOVED lines=12> */
.L_x_30:


//--------------------- .nv.shared.reserved.0     --------------------------
	.section	.nv.shared.reserved.0,"aw",@nobits
	.weak		__nv_reservedSMEM_offset_0_alias
	.size		__nv_reservedSMEM_offset_0_alias, 0, 64
	.other		__nv_reservedSMEM_offset_0_alias,@"STO_CUDA_RESERVED_SHARED STV_DEFAULT"
__nv_reservedSMEM_offset_0_alias:
	.zero		0
	.zero		64


//--------------------- .nv.constant0._Z20calc_beta_err_kernelP6float2PfiS0_ffS1_S1_i --------------------------
	.section	.nv.constant0._Z20calc_beta_err_kernelP6float2PfiS0_ffS1_S1_i,"a",@progbits
	.sectionflags	@""
	.align	4
.nv.constant0._Z20calc_beta_err_kernelP6float2PfiS0_ffS1_S1_i:
	.zero		956


//--------------------- SYMBOLS --------------------------

	.type		.nv.reservedSmem.offset0,@object
	.size		.nv.reservedSmem.offset0,0x4
